	.target	sm_100a

	.elftype	@"ET_EXEC"


//--------------------- .note.nv.tkinfo           --------------------------
	.section	.note.nv.tkinfo,"",@"SHT_NOTE"
	.sectionflags	@"SHF_NOTE_NV_TKINFO"
	.tkinfo
        /*0018*/ 	.word	0x00000002
        /*0030*/ 	.string	""
        /*0030*/ 	.string	"ptxas"
        /*0030*/ 	.string	"Cuda compilation tools, release 13.0, V13.0.88"
        /*0030*/ 	.string	"Build cuda_13.0.r13.0/compiler.36424714_0"
        /*0030*/ 	.string	"-arch sm_100a -m 64 "



//--------------------- .note.nv.cuinfo           --------------------------
	.section	.note.nv.cuinfo,"",@"SHT_NOTE"
	.sectionflags	@"SHF_NOTE_NV_CUINFO"
        /*0018*/ 	.short	0x0002
        /*001a*/ 	.short	0x0064
        /*001c*/ 	.short	0x0082
	.zero		2


//--------------------- .nv.info                  --------------------------
	.section	.nv.info,"",@"SHT_CUDA_INFO"
	.align	4


	//----- nvinfo : EIATTR_REGCOUNT
	.align		4
        /*0000*/ 	.byte	0x04, 0x2f
        /*0002*/ 	.short	(.L_20 - .L_19)
	.align		4
.L_19:
        /*0004*/ 	.word	index@(_ZN7cutlass13device_kernelINS_4gemm6kernel13GemmUniversalIN4cute5tupleIJiiiiEEENS1_10collective13CollectiveMmaINS1_35MainloopSm100TmaUmmaWarpSpecializedILi2ELi2ELi4ENS5_IJNS4_1CILi1EEESB_SB_EEEEENS5_IJNSA_ILi64EEENSA_ILi256EEENSA_ILi128EEEEEEaNS5_IJlSB_lEEEaSI_NS4_8TiledMMAINS4_8MMA_AtomIJNS4_15SM100_MMA_S8_SSIaaiLi64ELi256ELNS4_4UMMA5MajorE0ELSN_0ELNSM_8SaturateE0EEEEEENS4_6LayoutISC_NS5_IJNSA_ILi0EEESS_SS_EEEEENS5_IJNS4_10UnderscoreESV_SV_EEEEENS4_13SM90_TMA_LOADENS4_14ComposedLayoutINS4_7SwizzleILi3ELi4ELi3EEENS4_18smem_ptr_flag_bitsILi8EEENSR_INS5_IJNSA_ILi8EEESG_EEENS5_IJSG_SB_EEEEEEEvNS4_8identityESY_S18_vS19_EENS_8epilogue10collective18CollectiveEpilogueINS1B_23Sm100TmaWarpSpecializedILi4ELi2ELi32ELb0ELb0EEEJSH_NS5_IJNSR_ISE_SB_EES1G_EEEaSI_aSI_NS1B_6fusion15FusionCallbacksIS1F_NS1I_17LinearCombinationIaiaiLNS_15FloatRoundStyleE2EEESH_S1H_JEEENS4_5SM1004TMEM4LOAD26SM100_TMEM_LOAD_16dp32b32xESY_NSZ_INS10_ILi2ELi4ELi3EEES13_NSR_INS5_IJS14_SE_EEENS5_IJSE_SB_EEEEEEENS4_39AutoVectorizingCopyWithAssumedAlignmentILi128EEENS4_14SM90_TMA_STOREES1W_S1Y_S1Y_EEEvvEEEEvNT_6ParamsE)
        /*0008*/ 	.word	0x0000007a


	//----- nvinfo : EIATTR_FRAME_SIZE
	.align		4
.L_20:
        /*000c*/ 	.byte	0x04, 0x11
        /*000e*/ 	.short	(.L_22 - .L_21)
	.align		4
.L_21:
        /*0010*/ 	.word	index@($__internal_2_$__cuda_sm10x_tcgen05_guardrail_trap_unallocated_columns_being_dealloced)
        /*0014*/ 	.word	0x00000000


	//----- nvinfo : EIATTR_FRAME_SIZE
	.align		4
.L_22:
        /*0018*/ 	.byte	0x04, 0x11
        /*001a*/ 	.short	(.L_24 - .L_23)
	.align		4
.L_23:
        /*001c*/ 	.word	index@($__internal_1_$__cuda_sm10x_tcgen05_guardrail_trap_phase_invalid_during_alloc)
        /*0020*/ 	.word	0x00000000


	//----- nvinfo : EIATTR_FRAME_SIZE
	.align		4
.L_24:
        /*0024*/ 	.byte	0x04, 0x11
        /*0026*/ 	.short	(.L_26 - .L_25)
	.align		4
.L_25:
        /*0028*/ 	.word	index@($__internal_0_$__cuda_sm10x_tcgen05_guardrail_trap_col_being_dealloced_not_returned_by_alloc)
        /*002c*/ 	.word	0x00000000


	//----- nvinfo : EIATTR_FRAME_SIZE
	.align		4
.L_26:
        /*0030*/ 	.byte	0x04, 0x11
        /*0032*/ 	.short	(.L_28 - .L_27)
	.align		4
.L_27:
        /*0034*/ 	.word	index@(_ZN7cutlass13device_kernelINS_4gemm6kernel13GemmUniversalIN4cute5tupleIJiiiiEEENS1_10collective13CollectiveMmaINS1_35MainloopSm100TmaUmmaWarpSpecializedILi2ELi2ELi4ENS5_IJNS4_1CILi1EEESB_SB_EEEEENS5_IJNSA_ILi64EEENSA_ILi256EEENSA_ILi128EEEEEEaNS5_IJlSB_lEEEaSI_NS4_8TiledMMAINS4_8MMA_AtomIJNS4_15SM100_MMA_S8_SSIaaiLi64ELi256ELNS4_4UMMA5MajorE0ELSN_0ELNSM_8SaturateE0EEEEEENS4_6LayoutISC_NS5_IJNSA_ILi0EEESS_SS_EEEEENS5_IJNS4_10UnderscoreESV_SV_EEEEENS4_13SM90_TMA_LOADENS4_14ComposedLayoutINS4_7SwizzleILi3ELi4ELi3EEENS4_18smem_ptr_flag_bitsILi8EEENSR_INS5_IJNSA_ILi8EEESG_EEENS5_IJSG_SB_EEEEEEEvNS4_8identityESY_S18_vS19_EENS_8epilogue10collective18CollectiveEpilogueINS1B_23Sm100TmaWarpSpecializedILi4ELi2ELi32ELb0ELb0EEEJSH_NS5_IJNSR_ISE_SB_EES1G_EEEaSI_aSI_NS1B_6fusion15FusionCallbacksIS1F_NS1I_17LinearCombinationIaiaiLNS_15FloatRoundStyleE2EEESH_S1H_JEEENS4_5SM1004TMEM4LOAD26SM100_TMEM_LOAD_16dp32b32xESY_NSZ_INS10_ILi2ELi4ELi3EEES13_NSR_INS5_IJS14_SE_EEENS5_IJSE_SB_EEEEEEENS4_39AutoVectorizingCopyWithAssumedAlignmentILi128EEENS4_14SM90_TMA_STOREES1W_S1Y_S1Y_EEEvvEEEEvNT_6ParamsE)
        /*0038*/ 	.word	0x00000000


	//----- nvinfo : EIATTR_MIN_STACK_SIZE
	.align		4
.L_28:
        /*003c*/ 	.byte	0x04, 0x12
        /*003e*/ 	.short	(.L_30 - .L_29)
	.align		4
.L_29:
        /*0040*/ 	.word	index@(_ZN7cutlass13device_kernelINS_4gemm6kernel13GemmUniversalIN4cute5tupleIJiiiiEEENS1_10collective13CollectiveMmaINS1_35MainloopSm100TmaUmmaWarpSpecializedILi2ELi2ELi4ENS5_IJNS4_1CILi1EEESB_SB_EEEEENS5_IJNSA_ILi64EEENSA_ILi256EEENSA_ILi128EEEEEEaNS5_IJlSB_lEEEaSI_NS4_8TiledMMAINS4_8MMA_AtomIJNS4_15SM100_MMA_S8_SSIaaiLi64ELi256ELNS4_4UMMA5MajorE0ELSN_0ELNSM_8SaturateE0EEEEEENS4_6LayoutISC_NS5_IJNSA_ILi0EEESS_SS_EEEEENS5_IJNS4_10UnderscoreESV_SV_EEEEENS4_13SM90_TMA_LOADENS4_14ComposedLayoutINS4_7SwizzleILi3ELi4ELi3EEENS4_18smem_ptr_flag_bitsILi8EEENSR_INS5_IJNSA_ILi8EEESG_EEENS5_IJSG_SB_EEEEEEEvNS4_8identityESY_S18_vS19_EENS_8epilogue10collective18CollectiveEpilogueINS1B_23Sm100TmaWarpSpecializedILi4ELi2ELi32ELb0ELb0EEEJSH_NS5_IJNSR_ISE_SB_EES1G_EEEaSI_aSI_NS1B_6fusion15FusionCallbacksIS1F_NS1I_17LinearCombinationIaiaiLNS_15FloatRoundStyleE2EEESH_S1H_JEEENS4_5SM1004TMEM4LOAD26SM100_TMEM_LOAD_16dp32b32xESY_NSZ_INS10_ILi2ELi4ELi3EEES13_NSR_INS5_IJS14_SE_EEENS5_IJSE_SB_EEEEEEENS4_39AutoVectorizingCopyWithAssumedAlignmentILi128EEENS4_14SM90_TMA_STOREES1W_S1Y_S1Y_EEEvvEEEEvNT_6ParamsE)
        /*0044*/ 	.word	0x00000000
.L_30:


//--------------------- .nv.compat                --------------------------
	.section	.nv.compat,"",@"SHT_CUDA_COMPAT_INFO"
	.align	4
        /*0000*/ 	.byte	0x02, 0x09, 0x01, 0x00, 0x02, 0x02, 0x03, 0x00, 0x02, 0x05, 0x06, 0x00, 0x03, 0x07, 0x01, 0x01
        /*0010*/ 	.byte	0x02, 0x03, 0x01, 0x00, 0x02, 0x06, 0x01, 0x00, 0x04, 0x0b, 0x08, 0x00, 0x01, 0x00, 0x00, 0x00
        /*0020*/ 	.byte	0x00, 0x00, 0x00, 0x00


//--------------------- .nv.info._ZN7cutlass13device_kernelINS_4gemm6kernel13GemmUniversalIN4cute5tupleIJiiiiEEENS1_10collective13CollectiveMmaINS1_35MainloopSm100TmaUmmaWarpSpecializedILi2ELi2ELi4ENS5_IJNS4_1CILi1EEESB_SB_EEEEENS5_IJNSA_ILi64EEENSA_ILi256EEENSA_ILi128EEEEEEaNS5_IJlSB_lEEEaSI_NS4_8TiledMMAINS4_8MMA_AtomIJNS4_15SM100_MMA_S8_SSIaaiLi64ELi256ELNS4_4UMMA5MajorE0ELSN_0ELNSM_8SaturateE0EEEEEENS4_6LayoutISC_NS5_IJNSA_ILi0EEESS_SS_EEEEENS5_IJNS4_10UnderscoreESV_SV_EEEEENS4_13SM90_TMA_LOADENS4_14ComposedLayoutINS4_7SwizzleILi3ELi4ELi3EEENS4_18smem_ptr_flag_bitsILi8EEENSR_INS5_IJNSA_ILi8EEESG_EEENS5_IJSG_SB_EEEEEEEvNS4_8identityESY_S18_vS19_EENS_8epilogue10collective18CollectiveEpilogueINS1B_23Sm100TmaWarpSpecializedILi4ELi2ELi32ELb0ELb0EEEJSH_NS5_IJNSR_ISE_SB_EES1G_EEEaSI_aSI_NS1B_6fusion15FusionCallbacksIS1F_NS1I_17LinearCombinationIaiaiLNS_15FloatRoundStyleE2EEESH_S1H_JEEENS4_5SM1004TMEM4LOAD26SM100_TMEM_LOAD_16dp32b32xESY_NSZ_INS10_ILi2ELi4ELi3EEES13_NSR_INS5_IJS14_SE_EEENS5_IJSE_SB_EEEEEEENS4_39AutoVectorizingCopyWithAssumedAlignmentILi128EEENS4_14SM90_TMA_STOREES1W_S1Y_S1Y_EEEvvEEEEvNT_6ParamsE --------------------------
	.section	.nv.info._ZN7cutlass13device_kernelINS_4gemm6kernel13GemmUniversalIN4cute5tupleIJiiiiEEENS1_10collective13CollectiveMmaINS1_35MainloopSm100TmaUmmaWarpSpecializedILi2ELi2ELi4ENS5_IJNS4_1CILi1EEESB_SB_EEEEENS5_IJNSA_ILi64EEENSA_ILi256EEENSA_ILi128EEEEEEaNS5_IJlSB_lEEEaSI_NS4_8TiledMMAINS4_8MMA_AtomIJNS4_15SM100_MMA_S8_SSIaaiLi64ELi256ELNS4_4UMMA5MajorE0ELSN_0ELNSM_8SaturateE0EEEEEENS4_6LayoutISC_NS5_IJNSA_ILi0EEESS_SS_EEEEENS5_IJNS4_10UnderscoreESV_SV_EEEEENS4_13SM90_TMA_LOADENS4_14ComposedLayoutINS4_7SwizzleILi3ELi4ELi3EEENS4_18smem_ptr_flag_bitsILi8EEENSR_INS5_IJNSA_ILi8EEESG_EEENS5_IJSG_SB_EEEEEEEvNS4_8identityESY_S18_vS19_EENS_8epilogue10collective18CollectiveEpilogueINS1B_23Sm100TmaWarpSpecializedILi4ELi2ELi32ELb0ELb0EEEJSH_NS5_IJNSR_ISE_SB_EES1G_EEEaSI_aSI_NS1B_6fusion15FusionCallbacksIS1F_NS1I_17LinearCombinationIaiaiLNS_15FloatRoundStyleE2EEESH_S1H_JEEENS4_5SM1004TMEM4LOAD26SM100_TMEM_LOAD_16dp32b32xESY_NSZ_INS10_ILi2ELi4ELi3EEES13_NSR_INS5_IJS14_SE_EEENS5_IJSE_SB_EEEEEEENS4_39AutoVectorizingCopyWithAssumedAlignmentILi128EEENS4_14SM90_TMA_STOREES1W_S1Y_S1Y_EEEvvEEEEvNT_6ParamsE,"",@"SHT_CUDA_INFO"
	.sectionflags	@""
	.align	4


	//----- nvinfo : EIATTR_CUDA_API_VERSION
	.align		4
        /*0000*/ 	.byte	0x04, 0x37
        /*0002*/ 	.short	(.L_32 - .L_31)
.L_31:
        /*0004*/ 	.word	0x00000082


	//----- nvinfo : EIATTR_KPARAM_INFO
	.align		4
.L_32:
        /*0008*/ 	.byte	0x04, 0x17
        /*000a*/ 	.short	(.L_34 - .L_33)
.L_33:
        /*000c*/ 	.word	0x00000000
        /*0010*/ 	.short	0x0000
        /*0012*/ 	.short	0x0000
        /*0014*/ 	.byte	0x00, 0xf0, 0x01, 0x20


	//----- nvinfo : EIATTR_AT_ENTRY_FRAGMENTS
	.align		4
.L_34:
        /*0018*/ 	.byte	0x04, 0x4f
        /*001a*/ 	.short	(.L_36 - .L_35)


	//   ....[0]....
.L_35:
        /*001c*/ 	.word	0x00000006


	//----- nvinfo : EIATTR_RESERVED_SMEM_USED
	.align		4
.L_36:
        /*0020*/ 	.byte	0x01, 0x41
	.zero		2


	//----- nvinfo : EIATTR_SPARSE_MMA_MASK
	.align		4
        /*0024*/ 	.byte	0x03, 0x50
        /*0026*/ 	.short	0x0000


	//----- nvinfo : EIATTR_TCGEN05_1CTA_USED
	.align		4
        /*0028*/ 	.byte	0x01, 0x51
	.zero		2


	//----- nvinfo : EIATTR_MAXREG_COUNT
	.align		4
        /*002c*/ 	.byte	0x03, 0x1b
        /*002e*/ 	.short	0x00ff


	//----- nvinfo : EIATTR_NUM_BARRIERS
	.align		4
        /*0030*/ 	.byte	0x02, 0x4c
        /*0032*/ 	.byte	0x07
	.zero		1


	//----- nvinfo : EIATTR_EXTERNS
	.align		4
        /*0034*/ 	.byte	0x04, 0x0f
        /*0036*/ 	.short	(.L_38 - .L_37)


	//   ....[0]....
	.align		4
.L_37:
        /*0038*/ 	.word	index@(__assertfail)


	//----- nvinfo : EIATTR_MERCURY_ISA_VERSION
	.align		4
.L_38:
        /*003c*/ 	.byte	0x03, 0x5f
        /*003e*/ 	.short	0x0101


	//----- nvinfo : EIATTR_INT_WARP_WIDE_INSTR_OFFSETS
	.align		4
        /*0040*/ 	.byte	0x04, 0x31
        /*0042*/ 	.short	(.L_40 - .L_39)


	//   ....[0]....
.L_39:
        /*0044*/ 	.word	0x00001da0


	//   ....[1]....
        /*0048*/ 	.word	0x00003730


	//   ....[2]....
        /*004c*/ 	.word	0x00003750


	//   ....[3]....
        /*0050*/ 	.word	0x00003780


	//   ....[4]....
        /*0054*/ 	.word	0x000040c0


	//   ....[5]....
        /*0058*/ 	.word	0x00004130


	//   ....[6]....
        /*005c*/ 	.word	0x00004210


	//   ....[7]....
        /*0060*/ 	.word	0x00004290


	//   ....[8]....
        /*0064*/ 	.word	0x000043a0


	//   ....[9]....
        /*0068*/ 	.word	0x00004430


	//   ....[10]....
        /*006c*/ 	.word	0x00004610


	//   ....[11]....
        /*0070*/ 	.word	0x00004770


	//----- nvinfo : EIATTR_COOP_GROUP_MASK_REGIDS
	.align		4
.L_40:
        /*0074*/ 	.byte	0x04, 0x29
        /*0076*/ 	.short	(.L_42 - .L_41)


	//   ....[0]....
.L_41:
        /*0078*/ 	.word	0xffffffff


	//   ....[1]....
        /*007c*/ 	.word	0xffffffff


	//   ....[2]....
        /*0080*/ 	.word	0xffffffff


	//   ....[3]....
        /*0084*/ 	.word	0xffffffff


	//   ....[4]....
        /*0088*/ 	.word	0xffffffff


	//   ....[5]....
        /*008c*/ 	.word	0xffffffff


	//   ....[6]....
        /*0090*/ 	.word	0xffffffff


	//   ....[7]....
        /*0094*/ 	.word	0xffffffff


	//   ....[8]....
        /*0098*/ 	.word	0xffffffff


	//   ....[9]....
        /*009c*/ 	.word	0xffffffff


	//   ....[10]....
        /*00a0*/ 	.word	0xffffffff


	//   ....[11]....
        /*00a4*/ 	.word	0xffffffff


	//   ....[12]....
        /*00a8*/ 	.word	0xffffffff


	//----- nvinfo : EIATTR_COOP_GROUP_INSTR_OFFSETS
	.align		4
.L_42:
        /*00ac*/ 	.byte	0x04, 0x28
        /*00ae*/ 	.short	(.L_44 - .L_43)


	//   ....[0]....
.L_43:
        /*00b0*/ 	.word	0x00000090


	//   ....[1]....
        /*00b4*/ 	.word	0x000004d0


	//   ....[2]....
        /*00b8*/ 	.word	0x00000600


	//   ....[3]....
        /*00bc*/ 	.word	0x000007a0


	//   ....[4]....
        /*00c0*/ 	.word	0x000008a0


	//   ....[5]....
        /*00c4*/ 	.word	0x00000a10


	//   ....[6]....
        /*00c8*/ 	.word	0x00000bb0


	//   ....[7]....
        /*00cc*/ 	.word	0x00001c80


	//   ....[8]....
        /*00d0*/ 	.word	0x00002940


	//   ....[9]....
        /*00d4*/ 	.word	0x00002b50


	//   ....[10]....
        /*00d8*/ 	.word	0x00002b80


	//   ....[11]....
        /*00dc*/ 	.word	0x00003610


	//   ....[12]....
        /*00e0*/ 	.word	0x00003840


	//----- nvinfo : EIATTR_VRC_CTA_INIT_COUNT
	.align		4
.L_44:
        /*00e4*/ 	.byte	0x02, 0x4a
        /*00e6*/ 	.byte	0x80
	.zero		1


	//----- nvinfo : EIATTR_SYSCALL_OFFSETS
	.align		4
        /*00e8*/ 	.byte	0x04, 0x46
        /*00ea*/ 	.short	(.L_46 - .L_45)


	//   ....[0]....
.L_45:
        /*00ec*/ 	.word	0x00005200


	//   ....[1]....
        /*00f0*/ 	.word	0x00005340


	//   ....[2]....
        /*00f4*/ 	.word	0x00005b40


	//   ....[3]....
        /*00f8*/ 	.word	0x000068f0


	//   ....[4]....
        /*00fc*/ 	.word	0x00007630


	//   ....[5]....
        /*0100*/ 	.word	0x000083a0


	//----- nvinfo : EIATTR_MBARRIER_INSTR_OFFSETS
	.align		4
.L_46:
        /*0104*/ 	.byte	0x04, 0x39
        /*0106*/ 	.short	(.L_48 - .L_47)


	//   ....[0]....
.L_47:
        /*0108*/ 	.word	0x000005b0
        /*010c*/ 	.word	0x000000ff
        /*0110*/ 	.word	0x00000000
        /*0114*/ 	.short	0x0100
        /*0116*/ 	.byte	0x05
	.zero		1


	//   ....[1]....
        /*0118*/ 	.word	0x000005c0
        /*011c*/ 	.word	0x000000ff
        /*0120*/ 	.word	0x00000010
        /*0124*/ 	.short	0x0100
        /*0126*/ 	.byte	0x05
	.zero		1


	//   ....[2]....
        /*0128*/ 	.word	0x000005d0
        /*012c*/ 	.word	0x000000ff
        /*0130*/ 	.word	0x00000008
        /*0134*/ 	.short	0x0100
        /*0136*/ 	.byte	0x05
	.zero		1


	//   ....[3]....
        /*0138*/ 	.word	0x000005e0
        /*013c*/ 	.word	0x000000ff
        /*0140*/ 	.word	0x00000018
        /*0144*/ 	.short	0x0100
        /*0146*/ 	.byte	0x05
	.zero		1


	//   ....[4]....
        /*0148*/ 	.word	0x00000710
        /*014c*/ 	.word	0x000000ff
        /*0150*/ 	.word	0x00000020
        /*0154*/ 	.short	0x0100
        /*0156*/ 	.byte	0x07
	.zero		1


	//   ....[5]....
        /*0158*/ 	.word	0x00000720
        /*015c*/ 	.word	0x000000ff
        /*0160*/ 	.word	0x00000040
        /*0164*/ 	.short	0x0100
        /*0166*/ 	.byte	0x07
	.zero		1


	//   ....[6]....
        /*0168*/ 	.word	0x00000730
        /*016c*/ 	.word	0x000000ff
        /*0170*/ 	.word	0x00000028
        /*0174*/ 	.short	0x0100
        /*0176*/ 	.byte	0x07
	.zero		1


	//   ....[7]....
        /*0178*/ 	.word	0x00000740
        /*017c*/ 	.word	0x000000ff
        /*0180*/ 	.word	0x00000048
        /*0184*/ 	.short	0x0100
        /*0186*/ 	.byte	0x07
	.zero		1


	//   ....[8]....
        /*0188*/ 	.word	0x00000750
        /*018c*/ 	.word	0x000000ff
        /*0190*/ 	.word	0x00000030
        /*0194*/ 	.short	0x0100
        /*0196*/ 	.byte	0x07
	.zero		1


	//   ....[9]....
        /*0198*/ 	.word	0x00000760
        /*019c*/ 	.word	0x000000ff
        /*01a0*/ 	.word	0x00000050
        /*01a4*/ 	.short	0x0100
        /*01a6*/ 	.byte	0x07
	.zero		1


	//   ....[10]....
        /*01a8*/ 	.word	0x00000770
        /*01ac*/ 	.word	0x000000ff
        /*01b0*/ 	.word	0x00000038
        /*01b4*/ 	.short	0x0100
        /*01b6*/ 	.byte	0x07
	.zero		1


	//   ....[11]....
        /*01b8*/ 	.word	0x00000780
        /*01bc*/ 	.word	0x000000ff
        /*01c0*/ 	.word	0x00000058
        /*01c4*/ 	.short	0x0100
        /*01c6*/ 	.byte	0x07
	.zero		1


	//   ....[12]....
        /*01c8*/ 	.word	0x00000870
        /*01cc*/ 	.word	0x000000ff
        /*01d0*/ 	.word	0x00000060
        /*01d4*/ 	.short	0x0100
        /*01d6*/ 	.byte	0x05
	.zero		1


	//   ....[13]....
        /*01d8*/ 	.word	0x00000880
        /*01dc*/ 	.word	0x000000ff
        /*01e0*/ 	.word	0x00000068
        /*01e4*/ 	.short	0x0100
        /*01e6*/ 	.byte	0x05
	.zero		1


	//   ....[14]....
        /*01e8*/ 	.word	0x000009c0
        /*01ec*/ 	.word	0x000000ff
        /*01f0*/ 	.word	0x00000070
        /*01f4*/ 	.short	0x0100
        /*01f6*/ 	.byte	0x05
	.zero		1


	//   ....[15]....
        /*01f8*/ 	.word	0x000009d0
        /*01fc*/ 	.word	0x000000ff
        /*0200*/ 	.word	0x00000080
        /*0204*/ 	.short	0x0100
        /*0206*/ 	.byte	0x05
	.zero		1


	//   ....[16]....
        /*0208*/ 	.word	0x000009e0
        /*020c*/ 	.word	0x000000ff
        /*0210*/ 	.word	0x00000078
        /*0214*/ 	.short	0x0100
        /*0216*/ 	.byte	0x05
	.zero		1


	//   ....[17]....
        /*0218*/ 	.word	0x000009f0
        /*021c*/ 	.word	0x000000ff
        /*0220*/ 	.word	0x00000088
        /*0224*/ 	.short	0x0100
        /*0226*/ 	.byte	0x05
	.zero		1


	//   ....[18]....
        /*0228*/ 	.word	0x00000b20
        /*022c*/ 	.word	0x000000ff
        /*0230*/ 	.word	0x00000090
        /*0234*/ 	.short	0x0100
        /*0236*/ 	.byte	0x07
	.zero		1


	//   ....[19]....
        /*0238*/ 	.word	0x00000b30
        /*023c*/ 	.word	0x000000ff
        /*0240*/ 	.word	0x000000b0
        /*0244*/ 	.short	0x0100
        /*0246*/ 	.byte	0x07
	.zero		1


	//   ....[20]....
        /*0248*/ 	.word	0x00000b40
        /*024c*/ 	.word	0x000000ff
        /*0250*/ 	.word	0x00000098
        /*0254*/ 	.short	0x0100
        /*0256*/ 	.byte	0x07
	.zero		1


	//   ....[21]....
        /*0258*/ 	.word	0x00000b50
        /*025c*/ 	.word	0x000000ff
        /*0260*/ 	.word	0x000000b8
        /*0264*/ 	.short	0x0100
        /*0266*/ 	.byte	0x07
	.zero		1


	//   ....[22]....
        /*0268*/ 	.word	0x00000b60
        /*026c*/ 	.word	0x000000ff
        /*0270*/ 	.word	0x000000a0
        /*0274*/ 	.short	0x0100
        /*0276*/ 	.byte	0x07
	.zero		1


	//   ....[23]....
        /*0278*/ 	.word	0x00000b70
        /*027c*/ 	.word	0x000000ff
        /*0280*/ 	.word	0x000000c0
        /*0284*/ 	.short	0x0100
        /*0286*/ 	.byte	0x07
	.zero		1


	//   ....[24]....
        /*0288*/ 	.word	0x00000b80
        /*028c*/ 	.word	0x000000ff
        /*0290*/ 	.word	0x000000a8
        /*0294*/ 	.short	0x0100
        /*0296*/ 	.byte	0x07
	.zero		1


	//   ....[25]....
        /*0298*/ 	.word	0x00000b90
        /*029c*/ 	.word	0x000000ff
        /*02a0*/ 	.word	0x000000c8
        /*02a4*/ 	.short	0x0100
        /*02a6*/ 	.byte	0x07
	.zero		1


	//   ....[26]....
        /*02a8*/ 	.word	0x00000c80
        /*02ac*/ 	.word	0x000000ff
        /*02b0*/ 	.word	0x000000d0
        /*02b4*/ 	.short	0x0100
        /*02b6*/ 	.byte	0x05
	.zero		1


	//   ....[27]....
        /*02b8*/ 	.word	0x00000c90
        /*02bc*/ 	.word	0x000000ff
        /*02c0*/ 	.word	0x000000e0
        /*02c4*/ 	.short	0x0100
        /*02c6*/ 	.byte	0x05
	.zero		1


	//   ....[28]....
        /*02c8*/ 	.word	0x00000ca0
        /*02cc*/ 	.word	0x000000ff
        /*02d0*/ 	.word	0x000000d8
        /*02d4*/ 	.short	0x0100
        /*02d6*/ 	.byte	0x05
	.zero		1


	//   ....[29]....
        /*02d8*/ 	.word	0x00000cb0
        /*02dc*/ 	.word	0x000000ff
        /*02e0*/ 	.word	0x000000e8
        /*02e4*/ 	.short	0x0100
        /*02e6*/ 	.byte	0x05
	.zero		1


	//   ....[30]....
        /*02e8*/ 	.word	0x00001580
        /*02ec*/ 	.word	0x00000003
        /*02f0*/ 	.word	0x000000e0
        /*02f4*/ 	.short	0x010a
        /*02f6*/ 	.byte	0xff
	.zero		1


	//   ....[31]....
        /*02f8*/ 	.word	0x000015b0
        /*02fc*/ 	.word	0x00000003
        /*0300*/ 	.word	0x000000d0
        /*0304*/ 	.short	0x0101
        /*0306*/ 	.byte	0xff
	.zero		1


	//   ....[32]....
        /*0308*/ 	.word	0x00001680
        /*030c*/ 	.word	0x000000ff
        /*0310*/ 	.word	0x00000010
        /*0314*/ 	.short	0x010a
        /*0316*/ 	.byte	0x08
	.zero		1


	//   ....[33]....
        /*0318*/ 	.word	0x00001720
        /*031c*/ 	.word	0x000000ff
        /*0320*/ 	.word	0x00000010
        /*0324*/ 	.short	0x010a
        /*0326*/ 	.byte	0x21
	.zero		1


	//   ....[34]....
        /*0328*/ 	.word	0x00001870
        /*032c*/ 	.word	0x000000ff
        /*0330*/ 	.word	0x00000010
        /*0334*/ 	.short	0x010a
        /*0336*/ 	.byte	0x08
	.zero		1


	//   ....[35]....
        /*0338*/ 	.word	0x00001980
        /*033c*/ 	.word	0x000000ff
        /*0340*/ 	.word	0x00000068
        /*0344*/ 	.short	0x0101
        /*0346*/ 	.byte	0x04
	.zero		1


	//   ....[36]....
        /*0348*/ 	.word	0x000019a0
        /*034c*/ 	.word	0x000000ff
        /*0350*/ 	.word	0x00000010
        /*0354*/ 	.short	0x010a
        /*0356*/ 	.byte	0x08
	.zero		1


	//   ....[37]....
        /*0358*/ 	.word	0x00001a20
        /*035c*/ 	.word	0x000000ff
        /*0360*/ 	.word	0x00000010
        /*0364*/ 	.short	0x010a
        /*0366*/ 	.byte	0x11
	.zero		1


	//   ....[38]....
        /*0368*/ 	.word	0x00001b70
        /*036c*/ 	.word	0x000000ff
        /*0370*/ 	.word	0x00000010
        /*0374*/ 	.short	0x010a
        /*0376*/ 	.byte	0x08
	.zero		1


	//   ....[39]....
        /*0378*/ 	.word	0x00001cb0
        /*037c*/ 	.word	0x00000002
        /*0380*/ 	.word	0x00000070
        /*0384*/ 	.short	0x010a
        /*0386*/ 	.byte	0xff
	.zero		1


	//   ....[40]....
        /*0388*/ 	.word	0x00001d70
        /*038c*/ 	.word	0x00000002
        /*0390*/ 	.word	0x00000000
        /*0394*/ 	.short	0x0101
        /*0396*/ 	.byte	0xff
	.zero		1


	//   ....[41]....
        /*0398*/ 	.word	0x000022d0
        /*039c*/ 	.word	0x000000ff
        /*03a0*/ 	.word	0x00000000
        /*03a4*/ 	.short	0x010a
        /*03a6*/ 	.byte	0x04
	.zero		1


	//   ....[42]....
        /*03a8*/ 	.word	0x00002370
        /*03ac*/ 	.word	0x00000000
        /*03b0*/ 	.word	0x00000000
        /*03b4*/ 	.short	0x010a
        /*03b6*/ 	.byte	0xff
	.zero		1


	//   ....[43]....
        /*03b8*/ 	.word	0x00002490
        /*03bc*/ 	.word	0x00000000
        /*03c0*/ 	.word	0x000000d0
        /*03c4*/ 	.short	0x010a
        /*03c6*/ 	.byte	0xff
	.zero		1


	//   ....[44]....
        /*03c8*/ 	.word	0x000024f0
        /*03cc*/ 	.word	0x00000004
        /*03d0*/ 	.word	0x00000000
        /*03d4*/ 	.short	0x0101
        /*03d6*/ 	.byte	0xff
	.zero		1


	//   ....[45]....
        /*03d8*/ 	.word	0x00002510
        /*03dc*/ 	.word	0x000000ff
        /*03e0*/ 	.word	0x00000080
        /*03e4*/ 	.short	0x010a
        /*03e6*/ 	.byte	0x05
	.zero		1


	//   ....[46]....
        /*03e8*/ 	.word	0x00002630
        /*03ec*/ 	.word	0x00000000
        /*03f0*/ 	.word	0x00000070
        /*03f4*/ 	.short	0x010a
        /*03f6*/ 	.byte	0xff
	.zero		1


	//   ....[47]....
        /*03f8*/ 	.word	0x00002740
        /*03fc*/ 	.word	0x00000000
        /*0400*/ 	.word	0x00000000
        /*0404*/ 	.short	0x0101
        /*0406*/ 	.byte	0xff
	.zero		1


	//   ....[48]....
        /*0408*/ 	.word	0x000027d0
        /*040c*/ 	.word	0x000000ff
        /*0410*/ 	.word	0x00000080
        /*0414*/ 	.short	0x0106
        /*0416*/ 	.byte	0x05
	.zero		1


	//   ....[49]....
        /*0418*/ 	.word	0x000027f0
        /*041c*/ 	.word	0x000000ff
        /*0420*/ 	.word	0x00000080
        /*0424*/ 	.short	0x010a
        /*0426*/ 	.byte	0x05
	.zero		1


	//   ....[50]....
        /*0428*/ 	.word	0x00002880
        /*042c*/ 	.word	0x000000ff
        /*0430*/ 	.word	0x00000080
        /*0434*/ 	.short	0x0106
        /*0436*/ 	.byte	0x04
	.zero		1


	//   ....[51]....
        /*0438*/ 	.word	0x000028c0
        /*043c*/ 	.word	0x00000000
        /*0440*/ 	.word	0x00000080
        /*0444*/ 	.short	0x010a
        /*0446*/ 	.byte	0xff
	.zero		1


	//   ....[52]....
        /*0448*/ 	.word	0x00002e00
        /*044c*/ 	.word	0x00000000
        /*0450*/ 	.word	0x00000070
        /*0454*/ 	.short	0x010a
        /*0456*/ 	.byte	0xff
	.zero		1


	//   ....[53]....
        /*0458*/ 	.word	0x00002f00
        /*045c*/ 	.word	0x00000003
        /*0460*/ 	.word	0x00000000
        /*0464*/ 	.short	0x0101
        /*0466*/ 	.byte	0xff
	.zero		1


	//   ....[54]....
        /*0468*/ 	.word	0x00002f10
        /*046c*/ 	.word	0x000000ff
        /*0470*/ 	.word	0x00000000
        /*0474*/ 	.short	0x010a
        /*0476*/ 	.byte	0x06
	.zero		1


	//   ....[55]....
        /*0478*/ 	.word	0x00002f90
        /*047c*/ 	.word	0x000000ff
        /*0480*/ 	.word	0x000000b0
        /*0484*/ 	.short	0x010a
        /*0486*/ 	.byte	0x07
	.zero		1


	//   ....[56]....
        /*0488*/ 	.word	0x00003070
        /*048c*/ 	.word	0x000000ff
        /*0490*/ 	.word	0x00000000
        /*0494*/ 	.short	0x010a
        /*0496*/ 	.byte	0x06
	.zero		1


	//   ....[57]....
        /*0498*/ 	.word	0x000031a0
        /*049c*/ 	.word	0x000000ff
        /*04a0*/ 	.word	0x00000000
        /*04a4*/ 	.short	0x010a
        /*04a6*/ 	.byte	0x1a
	.zero		1


	//   ....[58]....
        /*04a8*/ 	.word	0x00003440
        /*04ac*/ 	.word	0x000000ff
        /*04b0*/ 	.word	0x00000000
        /*04b4*/ 	.short	0x010a
        /*04b6*/ 	.byte	0x06
	.zero		1


	//   ....[59]....
        /*04b8*/ 	.word	0x000034d0
        /*04bc*/ 	.word	0x000000ff
        /*04c0*/ 	.word	0x00000000
        /*04c4*/ 	.short	0x010a
        /*04c6*/ 	.byte	0x06
	.zero		1


	//   ....[60]....
        /*04c8*/ 	.word	0x00003560
        /*04cc*/ 	.word	0x000000ff
        /*04d0*/ 	.word	0x00000000
        /*04d4*/ 	.short	0x010a
        /*04d6*/ 	.byte	0x06
	.zero		1


	//   ....[61]....
        /*04d8*/ 	.word	0x000035f0
        /*04dc*/ 	.word	0x000000ff
        /*04e0*/ 	.word	0x00000000
        /*04e4*/ 	.short	0x010a
        /*04e6*/ 	.byte	0x07
	.zero		1


	//   ....[62]....
        /*04e8*/ 	.word	0x00003a70
        /*04ec*/ 	.word	0x00000000
        /*04f0*/ 	.word	0x00000070
        /*04f4*/ 	.short	0x010a
        /*04f6*/ 	.byte	0xff
	.zero		1


	//   ....[63]....
        /*04f8*/ 	.word	0x00003b30
        /*04fc*/ 	.word	0x00000000
        /*0500*/ 	.word	0x00000000
        /*0504*/ 	.short	0x0101
        /*0506*/ 	.byte	0xff
	.zero		1


	//   ....[64]....
        /*0508*/ 	.word	0x00003e50
        /*050c*/ 	.word	0x000000ff
        /*0510*/ 	.word	0x00000068
        /*0514*/ 	.short	0x010a
        /*0516*/ 	.byte	0x07
	.zero		1


	//   ....[65]....
        /*0518*/ 	.word	0x00004040
        /*051c*/ 	.word	0x000000ff
        /*0520*/ 	.word	0x00000040
        /*0524*/ 	.short	0x010a
        /*0526*/ 	.byte	0x07
	.zero		1


	//   ....[66]....
        /*0528*/ 	.word	0x000041b0
        /*052c*/ 	.word	0x000000ff
        /*0530*/ 	.word	0x00000020
        /*0534*/ 	.short	0x010b
        /*0536*/ 	.byte	0x07
	.zero		1


	//   ....[67]....
        /*0538*/ 	.word	0x000041c0
        /*053c*/ 	.word	0x000000ff
        /*0540*/ 	.word	0x00000000
        /*0544*/ 	.short	0x0101
        /*0546*/ 	.byte	0x08
	.zero		1


	//   ....[68]....
        /*0548*/ 	.word	0x000041e0
        /*054c*/ 	.word	0x000000ff
        /*0550*/ 	.word	0x00000048
        /*0554*/ 	.short	0x010a
        /*0556*/ 	.byte	0x07
	.zero		1


	//   ....[69]....
        /*0558*/ 	.word	0x00004340
        /*055c*/ 	.word	0x000000ff
        /*0560*/ 	.word	0x00000028
        /*0564*/ 	.short	0x010b
        /*0566*/ 	.byte	0x07
	.zero		1


	//   ....[70]....
        /*0568*/ 	.word	0x00004350
        /*056c*/ 	.word	0x000000ff
        /*0570*/ 	.word	0x00000000
        /*0574*/ 	.short	0x0101
        /*0576*/ 	.byte	0x08
	.zero		1


	//   ....[71]....
        /*0578*/ 	.word	0x00004360
        /*057c*/ 	.word	0x000000ff
        /*0580*/ 	.word	0x00000050
        /*0584*/ 	.short	0x010a
        /*0586*/ 	.byte	0x07
	.zero		1


	//   ....[72]....
        /*0588*/ 	.word	0x00004500
        /*058c*/ 	.word	0x000000ff
        /*0590*/ 	.word	0x00000030
        /*0594*/ 	.short	0x010b
        /*0596*/ 	.byte	0x07
	.zero		1


	//   ....[73]....
        /*0598*/ 	.word	0x00004570
        /*059c*/ 	.word	0x000000ff
        /*05a0*/ 	.word	0x00000000
        /*05a4*/ 	.short	0x0101
        /*05a6*/ 	.byte	0x08
	.zero		1


	//   ....[74]....
        /*05a8*/ 	.word	0x000045a0
        /*05ac*/ 	.word	0x000000ff
        /*05b0*/ 	.word	0x00000058
        /*05b4*/ 	.short	0x010a
        /*05b6*/ 	.byte	0x07
	.zero		1


	//   ....[75]....
        /*05b8*/ 	.word	0x000047b0
        /*05bc*/ 	.word	0x000000ff
        /*05c0*/ 	.word	0x00000038
        /*05c4*/ 	.short	0x010b
        /*05c6*/ 	.byte	0x07
	.zero		1


	//   ....[76]....
        /*05c8*/ 	.word	0x000047d0
        /*05cc*/ 	.word	0x000000ff
        /*05d0*/ 	.word	0x00000000
        /*05d4*/ 	.short	0x0101
        /*05d6*/ 	.byte	0x0d
	.zero		1


	//   ....[77]....
        /*05d8*/ 	.word	0x00004800
        /*05dc*/ 	.word	0x000000ff
        /*05e0*/ 	.word	0x00000040
        /*05e4*/ 	.short	0x010a
        /*05e6*/ 	.byte	0x07
	.zero		1


	//   ....[78]....
        /*05e8*/ 	.word	0x00004820
        /*05ec*/ 	.word	0x000000ff
        /*05f0*/ 	.word	0x00000048
        /*05f4*/ 	.short	0x010a
        /*05f6*/ 	.byte	0x07
	.zero		1


	//   ....[79]....
        /*05f8*/ 	.word	0x00004840
        /*05fc*/ 	.word	0x000000ff
        /*0600*/ 	.word	0x00000050
        /*0604*/ 	.short	0x010a
        /*0606*/ 	.byte	0x07
	.zero		1


	//   ....[80]....
        /*0608*/ 	.word	0x00004880
        /*060c*/ 	.word	0x00000000
        /*0610*/ 	.word	0x00000058
        /*0614*/ 	.short	0x010a
        /*0616*/ 	.byte	0xff
	.zero		1


	//   ....[81]....
        /*0618*/ 	.word	0x00004bd0
        /*061c*/ 	.word	0x00000000
        /*0620*/ 	.word	0x00000070
        /*0624*/ 	.short	0x010a
        /*0626*/ 	.byte	0xff
	.zero		1


	//   ....[82]....
        /*0628*/ 	.word	0x00004ce0
        /*062c*/ 	.word	0x00000000
        /*0630*/ 	.word	0x00000000
        /*0634*/ 	.short	0x0101
        /*0636*/ 	.byte	0xff
	.zero		1


	//   ....[83]....
        /*0638*/ 	.word	0x00005730
        /*063c*/ 	.word	0x00000000
        /*0640*/ 	.word	0x00000020
        /*0644*/ 	.short	0x010a
        /*0646*/ 	.byte	0xff
	.zero		1


	//   ....[84]....
        /*0648*/ 	.word	0x000057a0
        /*064c*/ 	.word	0x0000006c
        /*0650*/ 	.word	0x00000090
        /*0654*/ 	.short	0x010a
        /*0656*/ 	.byte	0xff
	.zero		1


	//   ....[85]....
        /*0658*/ 	.word	0x00005880
        /*065c*/ 	.word	0x00000000
        /*0660*/ 	.word	0x00000020
        /*0664*/ 	.short	0x010a
        /*0666*/ 	.byte	0xff
	.zero		1


	//   ....[86]....
        /*0668*/ 	.word	0x000059a0
        /*066c*/ 	.word	0x00000000
        /*0670*/ 	.word	0x00000000
        /*0674*/ 	.short	0x0101
        /*0676*/ 	.byte	0xff
	.zero		1


	//   ....[87]....
        /*0678*/ 	.word	0x00005a20
        /*067c*/ 	.word	0x0000006c
        /*0680*/ 	.word	0x00000090
        /*0684*/ 	.short	0x010a
        /*0686*/ 	.byte	0xff
	.zero		1


	//   ....[88]....
        /*0688*/ 	.word	0x000065a0
        /*068c*/ 	.word	0x00000037
        /*0690*/ 	.word	0x00000020
        /*0694*/ 	.short	0x010a
        /*0696*/ 	.byte	0xff
	.zero		1


	//   ....[89]....
        /*0698*/ 	.word	0x00006650
        /*069c*/ 	.word	0x00000037
        /*06a0*/ 	.word	0x00000020
        /*06a4*/ 	.short	0x010a
        /*06a6*/ 	.byte	0xff
	.zero		1


	//   ....[90]....
        /*06a8*/ 	.word	0x00006770
        /*06ac*/ 	.word	0x00000000
        /*06b0*/ 	.word	0x00000000
        /*06b4*/ 	.short	0x0101
        /*06b6*/ 	.byte	0xff
	.zero		1


	//   ....[91]....
        /*06b8*/ 	.word	0x000072e0
        /*06bc*/ 	.word	0x00000049
        /*06c0*/ 	.word	0x00000020
        /*06c4*/ 	.short	0x010a
        /*06c6*/ 	.byte	0xff
	.zero		1


	//   ....[92]....
        /*06c8*/ 	.word	0x00007390
        /*06cc*/ 	.word	0x00000049
        /*06d0*/ 	.word	0x00000020
        /*06d4*/ 	.short	0x010a
        /*06d6*/ 	.byte	0xff
	.zero		1


	//   ....[93]....
        /*06d8*/ 	.word	0x000074b0
        /*06dc*/ 	.word	0x00000002
        /*06e0*/ 	.word	0x00000000
        /*06e4*/ 	.short	0x0101
        /*06e6*/ 	.byte	0xff
	.zero		1


	//   ....[94]....
        /*06e8*/ 	.word	0x00008050
        /*06ec*/ 	.word	0x0000004c
        /*06f0*/ 	.word	0x00000020
        /*06f4*/ 	.short	0x010a
        /*06f6*/ 	.byte	0xff
	.zero		1


	//   ....[95]....
        /*06f8*/ 	.word	0x00008100
        /*06fc*/ 	.word	0x0000004c
        /*0700*/ 	.word	0x00000020
        /*0704*/ 	.short	0x010a
        /*0706*/ 	.byte	0xff
	.zero		1


	//   ....[96]....
        /*0708*/ 	.word	0x00008220
        /*070c*/ 	.word	0x00000000
        /*0710*/ 	.word	0x00000000
        /*0714*/ 	.short	0x0101
        /*0716*/ 	.byte	0xff
	.zero		1


	//   ....[97]....
        /*0718*/ 	.word	0x000085d0
        /*071c*/ 	.word	0x000000ff
        /*0720*/ 	.word	0x00000000
        /*0724*/ 	.short	0x0101
        /*0726*/ 	.byte	0x05
	.zero		1


	//   ....[98]....
        /*0728*/ 	.word	0x00008f10
        /*072c*/ 	.word	0x00000003
        /*0730*/ 	.word	0x000000e0
        /*0734*/ 	.short	0x010a
        /*0736*/ 	.byte	0xff
	.zero		1


	//   ....[99]....
        /*0738*/ 	.word	0x00008f70
        /*073c*/ 	.word	0x00000002
        /*0740*/ 	.word	0x00000010
        /*0744*/ 	.short	0x010a
        /*0746*/ 	.byte	0xff
	.zero		1


	//   ....[100]....
        /*0748*/ 	.word	0x00008fd0
        /*074c*/ 	.word	0x00000002
        /*0750*/ 	.word	0x00000010
        /*0754*/ 	.short	0x010a
        /*0756*/ 	.byte	0xff
	.zero		1


	//   ....[101]....
        /*0758*/ 	.word	0x00009020
        /*075c*/ 	.word	0x00000002
        /*0760*/ 	.word	0x00000070
        /*0764*/ 	.short	0x010a
        /*0766*/ 	.byte	0xff
	.zero		1


	//   ....[102]....
        /*0768*/ 	.word	0x00009080
        /*076c*/ 	.word	0x00000000
        /*0770*/ 	.word	0x00000000
        /*0774*/ 	.short	0x010a
        /*0776*/ 	.byte	0xff
	.zero		1


	//   ....[103]....
        /*0778*/ 	.word	0x000090d0
        /*077c*/ 	.word	0x00000000
        /*0780*/ 	.word	0x000000d0
        /*0784*/ 	.short	0x010a
        /*0786*/ 	.byte	0xff
	.zero		1


	//   ....[104]....
        /*0788*/ 	.word	0x00009130
        /*078c*/ 	.word	0x00000000
        /*0790*/ 	.word	0x00000080
        /*0794*/ 	.short	0x010a
        /*0796*/ 	.byte	0xff
	.zero		1


	//   ....[105]....
        /*0798*/ 	.word	0x00009180
        /*079c*/ 	.word	0x00000000
        /*07a0*/ 	.word	0x00000070
        /*07a4*/ 	.short	0x010a
        /*07a6*/ 	.byte	0xff
	.zero		1


	//   ....[106]....
        /*07a8*/ 	.word	0x000091e0
        /*07ac*/ 	.word	0x00000000
        /*07b0*/ 	.word	0x00000080
        /*07b4*/ 	.short	0x010a
        /*07b6*/ 	.byte	0xff
	.zero		1


	//   ....[107]....
        /*07b8*/ 	.word	0x00009230
        /*07bc*/ 	.word	0x00000000
        /*07c0*/ 	.word	0x00000070
        /*07c4*/ 	.short	0x010a
        /*07c6*/ 	.byte	0xff
	.zero		1


	//   ....[108]....
        /*07c8*/ 	.word	0x00009290
        /*07cc*/ 	.word	0x00000003
        /*07d0*/ 	.word	0x000000b0
        /*07d4*/ 	.short	0x010a
        /*07d6*/ 	.byte	0xff
	.zero		1


	//   ....[109]....
        /*07d8*/ 	.word	0x000092f0
        /*07dc*/ 	.word	0x00000000
        /*07e0*/ 	.word	0x00000000
        /*07e4*/ 	.short	0x010a
        /*07e6*/ 	.byte	0xff
	.zero		1


	//   ....[110]....
        /*07e8*/ 	.word	0x00009350
        /*07ec*/ 	.word	0x00000000
        /*07f0*/ 	.word	0x00000000
        /*07f4*/ 	.short	0x010a
        /*07f6*/ 	.byte	0xff
	.zero		1


	//   ....[111]....
        /*07f8*/ 	.word	0x000093b0
        /*07fc*/ 	.word	0x00000000
        /*0800*/ 	.word	0x00000000
        /*0804*/ 	.short	0x010a
        /*0806*/ 	.byte	0xff
	.zero		1


	//   ....[112]....
        /*0808*/ 	.word	0x00009410
        /*080c*/ 	.word	0x00000000
        /*0810*/ 	.word	0x00000000
        /*0814*/ 	.short	0x010a
        /*0816*/ 	.byte	0xff
	.zero		1


	//   ....[113]....
        /*0818*/ 	.word	0x00009470
        /*081c*/ 	.word	0x00000000
        /*0820*/ 	.word	0x00000000
        /*0824*/ 	.short	0x010a
        /*0826*/ 	.byte	0xff
	.zero		1


	//   ....[114]....
        /*0828*/ 	.word	0x000094c0
        /*082c*/ 	.word	0x00000000
        /*0830*/ 	.word	0x00000070
        /*0834*/ 	.short	0x010a
        /*0836*/ 	.byte	0xff
	.zero		1


	//   ....[115]....
        /*0838*/ 	.word	0x00009520
        /*083c*/ 	.word	0x00000000
        /*0840*/ 	.word	0x00000068
        /*0844*/ 	.short	0x010a
        /*0846*/ 	.byte	0xff
	.zero		1


	//   ....[116]....
        /*0848*/ 	.word	0x00009580
        /*084c*/ 	.word	0x00000003
        /*0850*/ 	.word	0x00000040
        /*0854*/ 	.short	0x010a
        /*0856*/ 	.byte	0xff
	.zero		1


	//   ....[117]....
        /*0858*/ 	.word	0x000095e0
        /*085c*/ 	.word	0x00000003
        /*0860*/ 	.word	0x00000048
        /*0864*/ 	.short	0x010a
        /*0866*/ 	.byte	0xff
	.zero		1


	//   ....[118]....
        /*0868*/ 	.word	0x00009640
        /*086c*/ 	.word	0x00000003
        /*0870*/ 	.word	0x00000050
        /*0874*/ 	.short	0x010a
        /*0876*/ 	.byte	0xff
	.zero		1


	//   ....[119]....
        /*0878*/ 	.word	0x000096a0
        /*087c*/ 	.word	0x00000003
        /*0880*/ 	.word	0x00000058
        /*0884*/ 	.short	0x010a
        /*0886*/ 	.byte	0xff
	.zero		1


	//   ....[120]....
        /*0888*/ 	.word	0x00009700
        /*088c*/ 	.word	0x00000000
        /*0890*/ 	.word	0x00000040
        /*0894*/ 	.short	0x010a
        /*0896*/ 	.byte	0xff
	.zero		1


	//   ....[121]....
        /*0898*/ 	.word	0x00009760
        /*089c*/ 	.word	0x00000000
        /*08a0*/ 	.word	0x00000048
        /*08a4*/ 	.short	0x010a
        /*08a6*/ 	.byte	0xff
	.zero		1


	//   ....[122]....
        /*08a8*/ 	.word	0x000097c0
        /*08ac*/ 	.word	0x00000000
        /*08b0*/ 	.word	0x00000050
        /*08b4*/ 	.short	0x010a
        /*08b6*/ 	.byte	0xff
	.zero		1


	//   ....[123]....
        /*08b8*/ 	.word	0x00009810
        /*08bc*/ 	.word	0x00000000
        /*08c0*/ 	.word	0x00000070
        /*08c4*/ 	.short	0x010a
        /*08c6*/ 	.byte	0xff
	.zero		1


	//   ....[124]....
        /*08c8*/ 	.word	0x00009860
        /*08cc*/ 	.word	0x00000000
        /*08d0*/ 	.word	0x00000020
        /*08d4*/ 	.short	0x010a
        /*08d6*/ 	.byte	0xff
	.zero		1


	//   ....[125]....
        /*08d8*/ 	.word	0x000098b0
        /*08dc*/ 	.word	0x0000006c
        /*08e0*/ 	.word	0x00000090
        /*08e4*/ 	.short	0x010a
        /*08e6*/ 	.byte	0xff
	.zero		1


	//   ....[126]....
        /*08e8*/ 	.word	0x00009900
        /*08ec*/ 	.word	0x00000037
        /*08f0*/ 	.word	0x00000020
        /*08f4*/ 	.short	0x010a
        /*08f6*/ 	.byte	0xff
	.zero		1


	//   ....[127]....
        /*08f8*/ 	.word	0x00009950
        /*08fc*/ 	.word	0x00000049
        /*0900*/ 	.word	0x00000020
        /*0904*/ 	.short	0x010a
        /*0906*/ 	.byte	0xff
	.zero		1


	//   ....[128]....
        /*0908*/ 	.word	0x000099a0
        /*090c*/ 	.word	0x0000004c
        /*0910*/ 	.word	0x00000020
        /*0914*/ 	.short	0x010a
        /*0916*/ 	.byte	0xff
	.zero		1


	//----- nvinfo : EIATTR_NUM_MBARRIERS
	.align		4
.L_48:
        /*0918*/ 	.byte	0x03, 0x38
        /*091a*/ 	.short	0x001e


	//----- nvinfo : EIATTR_EXIT_INSTR_OFFSETS
	.align		4
        /*091c*/ 	.byte	0x04, 0x1c
        /*091e*/ 	.short	(.L_50 - .L_49)


	//   ....[0]....
.L_49:
        /*0920*/ 	.word	0x000023a0


	//   ....[1]....
        /*0924*/ 	.word	0x00002890


	//   ....[2]....
        /*0928*/ 	.word	0x000028f0


	//   ....[3]....
        /*092c*/ 	.word	0x00003850


	//   ....[4]....
        /*0930*/ 	.word	0x000048b0


	//   ....[5]....
        /*0934*/ 	.word	0x000048f0


	//   ....[6]....
        /*0938*/ 	.word	0x00008f00


	//----- nvinfo : EIATTR_MAX_THREADS
	.align		4
.L_50:
        /*093c*/ 	.byte	0x04, 0x05
        /*093e*/ 	.short	(.L_52 - .L_51)
.L_51:
        /*0940*/ 	.word	0x00000100
        /*0944*/ 	.word	0x00000001
        /*0948*/ 	.word	0x00000001


	//----- nvinfo : EIATTR_CRS_STACK_SIZE
	.align		4
.L_52:
        /*094c*/ 	.byte	0x04, 0x1e
        /*094e*/ 	.short	(.L_54 - .L_53)
.L_53:
        /*0950*/ 	.word	0x00000000


	//----- nvinfo : EIATTR_CBANK_PARAM_SIZE
	.align		4
.L_54:
        /*0954*/ 	.byte	0x03, 0x19
        /*0956*/ 	.short	0x0800


	//----- nvinfo : EIATTR_PARAM_CBANK
	.align		4
        /*0958*/ 	.byte	0x04, 0x0a
        /*095a*/ 	.short	(.L_56 - .L_55)
	.align		4
.L_55:
        /*095c*/ 	.word	index@(.nv.constant0._ZN7cutlass13device_kernelINS_4gemm6kernel13GemmUniversalIN4cute5tupleIJiiiiEEENS1_10collective13CollectiveMmaINS1_35MainloopSm100TmaUmmaWarpSpecializedILi2ELi2ELi4ENS5_IJNS4_1CILi1EEESB_SB_EEEEENS5_IJNSA_ILi64EEENSA_ILi256EEENSA_ILi128EEEEEEaNS5_IJlSB_lEEEaSI_NS4_8TiledMMAINS4_8MMA_AtomIJNS4_15SM100_MMA_S8_SSIaaiLi64ELi256ELNS4_4UMMA5MajorE0ELSN_0ELNSM_8SaturateE0EEEEEENS4_6LayoutISC_NS5_IJNSA_ILi0EEESS_SS_EEEEENS5_IJNS4_10UnderscoreESV_SV_EEEEENS4_13SM90_TMA_LOADENS4_14ComposedLayoutINS4_7SwizzleILi3ELi4ELi3EEENS4_18smem_ptr_flag_bitsILi8EEENSR_INS5_IJNSA_ILi8EEESG_EEENS5_IJSG_SB_EEEEEEEvNS4_8identityESY_S18_vS19_EENS_8epilogue10collective18CollectiveEpilogueINS1B_23Sm100TmaWarpSpecializedILi4ELi2ELi32ELb0ELb0EEEJSH_NS5_IJNSR_ISE_SB_EES1G_EEEaSI_aSI_NS1B_6fusion15FusionCallbacksIS1F_NS1I_17LinearCombinationIaiaiLNS_15FloatRoundStyleE2EEESH_S1H_JEEENS4_5SM1004TMEM4LOAD26SM100_TMEM_LOAD_16dp32b32xESY_NSZ_INS10_ILi2ELi4ELi3EEES13_NSR_INS5_IJS14_SE_EEENS5_IJSE_SB_EEEEEEENS4_39AutoVectorizingCopyWithAssumedAlignmentILi128EEENS4_14SM90_TMA_STOREES1W_S1Y_S1Y_EEEvvEEEEvNT_6ParamsE)
        /*0960*/ 	.short	0x0380
        /*0962*/ 	.short	0x0800


	//----- nvinfo : EIATTR_SW_WAR
	.align		4
.L_56:
        /*0964*/ 	.byte	0x04, 0x36
        /*0966*/ 	.short	(.L_58 - .L_57)
.L_57:
        /*0968*/ 	.word	0x00000008
.L_58:


//--------------------- .nv.callgraph             --------------------------
	.section	.nv.callgraph,"",@"SHT_CUDA_CALLGRAPH"
	.align	4
	.sectionentsize	8
	.align		4
        /*0000*/ 	.word	0x00000000
	.align		4
        /*0004*/ 	.word	0xffffffff
	.align		4
        /*0008*/ 	.word	index@(_ZN7cutlass13device_kernelINS_4gemm6kernel13GemmUniversalIN4cute5tupleIJiiiiEEENS1_10collective13CollectiveMmaINS1_35MainloopSm100TmaUmmaWarpSpecializedILi2ELi2ELi4ENS5_IJNS4_1CILi1EEESB_SB_EEEEENS5_IJNSA_ILi64EEENSA_ILi256EEENSA_ILi128EEEEEEaNS5_IJlSB_lEEEaSI_NS4_8TiledMMAINS4_8MMA_AtomIJNS4_15SM100_MMA_S8_SSIaaiLi64ELi256ELNS4_4UMMA5MajorE0ELSN_0ELNSM_8SaturateE0EEEEEENS4_6LayoutISC_NS5_IJNSA_ILi0EEESS_SS_EEEEENS5_IJNS4_10UnderscoreESV_SV_EEEEENS4_13SM90_TMA_LOADENS4_14ComposedLayoutINS4_7SwizzleILi3ELi4ELi3EEENS4_18smem_ptr_flag_bitsILi8EEENSR_INS5_IJNSA_ILi8EEESG_EEENS5_IJSG_SB_EEEEEEEvNS4_8identityESY_S18_vS19_EENS_8epilogue10collective18CollectiveEpilogueINS1B_23Sm100TmaWarpSpecializedILi4ELi2ELi32ELb0ELb0EEEJSH_NS5_IJNSR_ISE_SB_EES1G_EEEaSI_aSI_NS1B_6fusion15FusionCallbacksIS1F_NS1I_17LinearCombinationIaiaiLNS_15FloatRoundStyleE2EEESH_S1H_JEEENS4_5SM1004TMEM4LOAD26SM100_TMEM_LOAD_16dp32b32xESY_NSZ_INS10_ILi2ELi4ELi3EEES13_NSR_INS5_IJS14_SE_EEENS5_IJSE_SB_EEEEEEENS4_39AutoVectorizingCopyWithAssumedAlignmentILi128EEENS4_14SM90_TMA_STOREES1W_S1Y_S1Y_EEEvvEEEEvNT_6ParamsE)
	.align		4
        /*000c*/ 	.word	index@(__assertfail)
	.align		4
        /*0010*/ 	.word	0x00000000
	.align		4
        /*0014*/ 	.word	0xfffffffe
	.align		4
        /*0018*/ 	.word	0x00000000
	.align		4
        /*001c*/ 	.word	0xfffffffd
	.align		4
        /*0020*/ 	.word	0x00000000
	.align		4
        /*0024*/ 	.word	0xfffffffc


//--------------------- .nv.constant4             --------------------------
	.section	.nv.constant4,"a",@progbits
	.align	8
	.align		8
.nv.constant4:
        /*0000*/ 	.dword	__assertfail
	.align		8
        /*0008*/ 	.dword	__unnamed_1
	.align		8
        /*0010*/ 	.dword	__unnamed_2
	.align		8
        /*0018*/ 	.dword	__unnamed_3
	.align		8
        /*0020*/ 	.dword	_ZN40_INTERNAL_9c4200cc_4_k_cu_a9acbc9c_323464cuda3std3__45__cpo5beginE
	.align		8
        /*0028*/ 	.dword	_ZN40_INTERNAL_9c4200cc_4_k_cu_a9acbc9c_323464cuda3std3__45__cpo3endE
	.align		8
        /*0030*/ 	.dword	_ZN40_INTERNAL_9c4200cc_4_k_cu_a9acbc9c_323464cuda3std3__45__cpo6cbeginE
	.align		8
        /*0038*/ 	.dword	_ZN40_INTERNAL_9c4200cc_4_k_cu_a9acbc9c_323464cuda3std3__45__cpo4cendE
	.align		8
        /*0040*/ 	.dword	_ZN40_INTERNAL_9c4200cc_4_k_cu_a9acbc9c_323464cuda3std3__442_GLOBAL__N__9c4200cc_4_k_cu_a9acbc9c_323466ignoreE
	.align		8
        /*0048*/ 	.dword	_ZN40_INTERNAL_9c4200cc_4_k_cu_a9acbc9c_323464cuda3std3__419piecewise_constructE
	.align		8
        /*0050*/ 	.dword	_ZN40_INTERNAL_9c4200cc_4_k_cu_a9acbc9c_323464cuda3std3__48in_placeE
	.align		8
        /*0058*/ 	.dword	_ZN40_INTERNAL_9c4200cc_4_k_cu_a9acbc9c_323464cuda3std6ranges3__45__cpo4swapE
	.align		8
        /*0060*/ 	.dword	_ZN40_INTERNAL_9c4200cc_4_k_cu_a9acbc9c_323464cuda3std6ranges3__45__cpo9iter_moveE
	.align		8
        /*0068*/ 	.dword	_ZN40_INTERNAL_9c4200cc_4_k_cu_a9acbc9c_323464cute7productE
	.align		8
        /*0070*/ 	.dword	_ZN40_INTERNAL_9c4200cc_4_k_cu_a9acbc9c_323464cute1_E
	.align		8
        /*0078*/ 	.dword	$str$25
	.align		8
        /*0080*/ 	.dword	$str$26
	.align		8
        /*0088*/ 	.dword	$str$27
	.align		8
        /*0090*/ 	.dword	$str$28


//--------------------- .text._ZN7cutlass13device_kernelINS_4gemm6kernel13GemmUniversalIN4cute5tupleIJiiiiEEENS1_10collective13CollectiveMmaINS1_35MainloopSm100TmaUmmaWarpSpecializedILi2ELi2ELi4ENS5_IJNS4_1CILi1EEESB_SB_EEEEENS5_IJNSA_ILi64EEENSA_ILi256EEENSA_ILi128EEEEEEaNS5_IJlSB_lEEEaSI_NS4_8TiledMMAINS4_8MMA_AtomIJNS4_15SM100_MMA_S8_SSIaaiLi64ELi256ELNS4_4UMMA5MajorE0ELSN_0ELNSM_8SaturateE0EEEEEENS4_6LayoutISC_NS5_IJNSA_ILi0EEESS_SS_EEEEENS5_IJNS4_10UnderscoreESV_SV_EEEEENS4_13SM90_TMA_LOADENS4_14ComposedLayoutINS4_7SwizzleILi3ELi4ELi3EEENS4_18smem_ptr_flag_bitsILi8EEENSR_INS5_IJNSA_ILi8EEESG_EEENS5_IJSG_SB_EEEEEEEvNS4_8identityESY_S18_vS19_EENS_8epilogue10collective18CollectiveEpilogueINS1B_23Sm100TmaWarpSpecializedILi4ELi2ELi32ELb0ELb0EEEJSH_NS5_IJNSR_ISE_SB_EES1G_EEEaSI_aSI_NS1B_6fusion15FusionCallbacksIS1F_NS1I_17LinearCombinationIaiaiLNS_15FloatRoundStyleE2EEESH_S1H_JEEENS4_5SM1004TMEM4LOAD26SM100_TMEM_LOAD_16dp32b32xESY_NSZ_INS10_ILi2ELi4ELi3EEES13_NSR_INS5_IJS14_SE_EEENS5_IJSE_SB_EEEEEEENS4_39AutoVectorizingCopyWithAssumedAlignmentILi128EEENS4_14SM90_TMA_STOREES1W_S1Y_S1Y_EEEvvEEEEvNT_6ParamsE --------------------------
	.section	.text._ZN7cutlass13device_kernelINS_4gemm6kernel13GemmUniversalIN4cute5tupleIJiiiiEEENS1_10collective13CollectiveMmaINS1_35MainloopSm100TmaUmmaWarpSpecializedILi2ELi2ELi4ENS5_IJNS4_1CILi1EEESB_SB_EEEEENS5_IJNSA_ILi64EEENSA_ILi256EEENSA_ILi128EEEEEEaNS5_IJlSB_lEEEaSI_NS4_8TiledMMAINS4_8MMA_AtomIJNS4_15SM100_MMA_S8_SSIaaiLi64ELi256ELNS4_4UMMA5MajorE0ELSN_0ELNSM_8SaturateE0EEEEEENS4_6LayoutISC_NS5_IJNSA_ILi0EEESS_SS_EEEEENS5_IJNS4_10UnderscoreESV_SV_EEEEENS4_13SM90_TMA_LOADENS4_14ComposedLayoutINS4_7SwizzleILi3ELi4ELi3EEENS4_18smem_ptr_flag_bitsILi8EEENSR_INS5_IJNSA_ILi8EEESG_EEENS5_IJSG_SB_EEEEEEEvNS4_8identityESY_S18_vS19_EENS_8epilogue10collective18CollectiveEpilogueINS1B_23Sm100TmaWarpSpecializedILi4ELi2ELi32ELb0ELb0EEEJSH_NS5_IJNSR_ISE_SB_EES1G_EEEaSI_aSI_NS1B_6fusion15FusionCallbacksIS1F_NS1I_17LinearCombinationIaiaiLNS_15FloatRoundStyleE2EEESH_S1H_JEEENS4_5SM1004TMEM4LOAD26SM100_TMEM_LOAD_16dp32b32xESY_NSZ_INS10_ILi2ELi4ELi3EEES13_NSR_INS5_IJS14_SE_EEENS5_IJSE_SB_EEEEEEENS4_39AutoVectorizingCopyWithAssumedAlignmentILi128EEENS4_14SM90_TMA_STOREES1W_S1Y_S1Y_EEEvvEEEEvNT_6ParamsE,"ax",@progbits
	.align	128
.text._ZN7cutlass13device_kernelINS_4gemm6kernel13GemmUniversalIN4cute5tupleIJiiiiEEENS1_10collective13CollectiveMmaINS1_35MainloopSm100TmaUmmaWarpSpecializedILi2ELi2ELi4ENS5_IJNS4_1CILi1EEESB_SB_EEEEENS5_IJNSA_ILi64EEENSA_ILi256EEENSA_ILi128EEEEEEaNS5_IJlSB_lEEEaSI_NS4_8TiledMMAINS4_8MMA_AtomIJNS4_15SM100_MMA_S8_SSIaaiLi64ELi256ELNS4_4UMMA5MajorE0ELSN_0ELNSM_8SaturateE0EEEEEENS4_6LayoutISC_NS5_IJNSA_ILi0EEESS_SS_EEEEENS5_IJNS4_10UnderscoreESV_SV_EEEEENS4_13SM90_TMA_LOADENS4_14ComposedLayoutINS4_7SwizzleILi3ELi4ELi3EEENS4_18smem_ptr_flag_bitsILi8EEENSR_INS5_IJNSA_ILi8EEESG_EEENS5_IJSG_SB_EEEEEEEvNS4_8identityESY_S18_vS19_EENS_8epilogue10collective18CollectiveEpilogueINS1B_23Sm100TmaWarpSpecializedILi4ELi2ELi32ELb0ELb0EEEJSH_NS5_IJNSR_ISE_SB_EES1G_EEEaSI_aSI_NS1B_6fusion15FusionCallbacksIS1F_NS1I_17LinearCombinationIaiaiLNS_15FloatRoundStyleE2EEESH_S1H_JEEENS4_5SM1004TMEM4LOAD26SM100_TMEM_LOAD_16dp32b32xESY_NSZ_INS10_ILi2ELi4ELi3EEES13_NSR_INS5_IJS14_SE_EEENS5_IJSE_SB_EEEEEEENS4_39AutoVectorizingCopyWithAssumedAlignmentILi128EEENS4_14SM90_TMA_STOREES1W_S1Y_S1Y_EEEvvEEEEvNT_6ParamsE:
        .type           _ZN7cutlass13device_kernelINS_4gemm6kernel13GemmUniversalIN4cute5tupleIJiiiiEEENS1_10collective13CollectiveMmaINS1_35MainloopSm100TmaUmmaWarpSpecializedILi2ELi2ELi4ENS5_IJNS4_1CILi1EEESB_SB_EEEEENS5_IJNSA_ILi64EEENSA_ILi256EEENSA_ILi128EEEEEEaNS5_IJlSB_lEEEaSI_NS4_8TiledMMAINS4_8MMA_AtomIJNS4_15SM100_MMA_S8_SSIaaiLi64ELi256ELNS4_4UMMA5MajorE0ELSN_0ELNSM_8SaturateE0EEEEEENS4_6LayoutISC_NS5_IJNSA_ILi0EEESS_SS_EEEEENS5_IJNS4_10UnderscoreESV_SV_EEEEENS4_13SM90_TMA_LOADENS4_14ComposedLayoutINS4_7SwizzleILi3ELi4ELi3EEENS4_18smem_ptr_flag_bitsILi8EEENSR_INS5_IJNSA_ILi8EEESG_EEENS5_IJSG_SB_EEEEEEEvNS4_8identityESY_S18_vS19_EENS_8epilogue10collective18CollectiveEpilogueINS1B_23Sm100TmaWarpSpecializedILi4ELi2ELi32ELb0ELb0EEEJSH_NS5_IJNSR_ISE_SB_EES1G_EEEaSI_aSI_NS1B_6fusion15FusionCallbacksIS1F_NS1I_17LinearCombinationIaiaiLNS_15FloatRoundStyleE2EEESH_S1H_JEEENS4_5SM1004TMEM4LOAD26SM100_TMEM_LOAD_16dp32b32xESY_NSZ_INS10_ILi2ELi4ELi3EEES13_NSR_INS5_IJS14_SE_EEENS5_IJSE_SB_EEEEEEENS4_39AutoVectorizingCopyWithAssumedAlignmentILi128EEENS4_14SM90_TMA_STOREES1W_S1Y_S1Y_EEEvvEEEEvNT_6ParamsE,@function
        .size           _ZN7cutlass13device_kernelINS_4gemm6kernel13GemmUniversalIN4cute5tupleIJiiiiEEENS1_10collective13CollectiveMmaINS1_35MainloopSm100TmaUmmaWarpSpecializedILi2ELi2ELi4ENS5_IJNS4_1CILi1EEESB_SB_EEEEENS5_IJNSA_ILi64EEENSA_ILi256EEENSA_ILi128EEEEEEaNS5_IJlSB_lEEEaSI_NS4_8TiledMMAINS4_8MMA_AtomIJNS4_15SM100_MMA_S8_SSIaaiLi64ELi256ELNS4_4UMMA5MajorE0ELSN_0ELNSM_8SaturateE0EEEEEENS4_6LayoutISC_NS5_IJNSA_ILi0EEESS_SS_EEEEENS5_IJNS4_10UnderscoreESV_SV_EEEEENS4_13SM90_TMA_LOADENS4_14ComposedLayoutINS4_7SwizzleILi3ELi4ELi3EEENS4_18smem_ptr_flag_bitsILi8EEENSR_INS5_IJNSA_ILi8EEESG_EEENS5_IJSG_SB_EEEEEEEvNS4_8identityESY_S18_vS19_EENS_8epilogue10collective18CollectiveEpilogueINS1B_23Sm100TmaWarpSpecializedILi4ELi2ELi32ELb0ELb0EEEJSH_NS5_IJNSR_ISE_SB_EES1G_EEEaSI_aSI_NS1B_6fusion15FusionCallbacksIS1F_NS1I_17LinearCombinationIaiaiLNS_15FloatRoundStyleE2EEESH_S1H_JEEENS4_5SM1004TMEM4LOAD26SM100_TMEM_LOAD_16dp32b32xESY_NSZ_INS10_ILi2ELi4ELi3EEES13_NSR_INS5_IJS14_SE_EEENS5_IJSE_SB_EEEEEEENS4_39AutoVectorizingCopyWithAssumedAlignmentILi128EEENS4_14SM90_TMA_STOREES1W_S1Y_S1Y_EEEvvEEEEvNT_6ParamsE,(.L_x_164 - _ZN7cutlass13device_kernelINS_4gemm6kernel13GemmUniversalIN4cute5tupleIJiiiiEEENS1_10collective13CollectiveMmaINS1_35MainloopSm100TmaUmmaWarpSpecializedILi2ELi2ELi4ENS5_IJNS4_1CILi1EEESB_SB_EEEEENS5_IJNSA_ILi64EEENSA_ILi256EEENSA_ILi128EEEEEEaNS5_IJlSB_lEEEaSI_NS4_8TiledMMAINS4_8MMA_AtomIJNS4_15SM100_MMA_S8_SSIaaiLi64ELi256ELNS4_4UMMA5MajorE0ELSN_0ELNSM_8SaturateE0EEEEEENS4_6LayoutISC_NS5_IJNSA_ILi0EEESS_SS_EEEEENS5_IJNS4_10UnderscoreESV_SV_EEEEENS4_13SM90_TMA_LOADENS4_14ComposedLayoutINS4_7SwizzleILi3ELi4ELi3EEENS4_18smem_ptr_flag_bitsILi8EEENSR_INS5_IJNSA_ILi8EEESG_EEENS5_IJSG_SB_EEEEEEEvNS4_8identityESY_S18_vS19_EENS_8epilogue10collective18CollectiveEpilogueINS1B_23Sm100TmaWarpSpecializedILi4ELi2ELi32ELb0ELb0EEEJSH_NS5_IJNSR_ISE_SB_EES1G_EEEaSI_aSI_NS1B_6fusion15FusionCallbacksIS1F_NS1I_17LinearCombinationIaiaiLNS_15FloatRoundStyleE2EEESH_S1H_JEEENS4_5SM1004TMEM4LOAD26SM100_TMEM_LOAD_16dp32b32xESY_NSZ_INS10_ILi2ELi4ELi3EEES13_NSR_INS5_IJS14_SE_EEENS5_IJSE_SB_EEEEEEENS4_39AutoVectorizingCopyWithAssumedAlignmentILi128EEENS4_14SM90_TMA_STOREES1W_S1Y_S1Y_EEEvvEEEEvNT_6ParamsE)
        .other          _ZN7cutlass13device_kernelINS_4gemm6kernel13GemmUniversalIN4cute5tupleIJiiiiEEENS1_10collective13CollectiveMmaINS1_35MainloopSm100TmaUmmaWarpSpecializedILi2ELi2ELi4ENS5_IJNS4_1CILi1EEESB_SB_EEEEENS5_IJNSA_ILi64EEENSA_ILi256EEENSA_ILi128EEEEEEaNS5_IJlSB_lEEEaSI_NS4_8TiledMMAINS4_8MMA_AtomIJNS4_15SM100_MMA_S8_SSIaaiLi64ELi256ELNS4_4UMMA5MajorE0ELSN_0ELNSM_8SaturateE0EEEEEENS4_6LayoutISC_NS5_IJNSA_ILi0EEESS_SS_EEEEENS5_IJNS4_10UnderscoreESV_SV_EEEEENS4_13SM90_TMA_LOADENS4_14ComposedLayoutINS4_7SwizzleILi3ELi4ELi3EEENS4_18smem_ptr_flag_bitsILi8EEENSR_INS5_IJNSA_ILi8EEESG_EEENS5_IJSG_SB_EEEEEEEvNS4_8identityESY_S18_vS19_EENS_8epilogue10collective18CollectiveEpilogueINS1B_23Sm100TmaWarpSpecializedILi4ELi2ELi32ELb0ELb0EEEJSH_NS5_IJNSR_ISE_SB_EES1G_EEEaSI_aSI_NS1B_6fusion15FusionCallbacksIS1F_NS1I_17LinearCombinationIaiaiLNS_15FloatRoundStyleE2EEESH_S1H_JEEENS4_5SM1004TMEM4LOAD26SM100_TMEM_LOAD_16dp32b32xESY_NSZ_INS10_ILi2ELi4ELi3EEES13_NSR_INS5_IJS14_SE_EEENS5_IJSE_SB_EEEEEEENS4_39AutoVectorizingCopyWithAssumedAlignmentILi128EEENS4_14SM90_TMA_STOREES1W_S1Y_S1Y_EEEvvEEEEvNT_6ParamsE,@"STO_CUDA_ENTRY STV_DEFAULT"
_ZN7cutlass13device_kernelINS_4gemm6kernel13GemmUniversalIN4cute5tupleIJiiiiEEENS1_10collective13CollectiveMmaINS1_35MainloopSm100TmaUmmaWarpSpecializedILi2ELi2ELi4ENS5_IJNS4_1CILi1EEESB_SB_EEEEENS5_IJNSA_ILi64EEENSA_ILi256EEENSA_ILi128EEEEEEaNS5_IJlSB_lEEEaSI_NS4_8TiledMMAINS4_8MMA_AtomIJNS4_15SM100_MMA_S8_SSIaaiLi64ELi256ELNS4_4UMMA5MajorE0ELSN_0ELNSM_8SaturateE0EEEEEENS4_6LayoutISC_NS5_IJNSA_ILi0EEESS_SS_EEEEENS5_IJNS4_10UnderscoreESV_SV_EEEEENS4_13SM90_TMA_LOADENS4_14ComposedLayoutINS4_7SwizzleILi3ELi4ELi3EEENS4_18smem_ptr_flag_bitsILi8EEENSR_INS5_IJNSA_ILi8EEESG_EEENS5_IJSG_SB_EEEEEEEvNS4_8identityESY_S18_vS19_EENS_8epilogue10collective18CollectiveEpilogueINS1B_23Sm100TmaWarpSpecializedILi4ELi2ELi32ELb0ELb0EEEJSH_NS5_IJNSR_ISE_SB_EES1G_EEEaSI_aSI_NS1B_6fusion15FusionCallbacksIS1F_NS1I_17LinearCombinationIaiaiLNS_15FloatRoundStyleE2EEESH_S1H_JEEENS4_5SM1004TMEM4LOAD26SM100_TMEM_LOAD_16dp32b32xESY_NSZ_INS10_ILi2ELi4ELi3EEES13_NSR_INS5_IJS14_SE_EEENS5_IJSE_SB_EEEEEEENS4_39AutoVectorizingCopyWithAssumedAlignmentILi128EEENS4_14SM90_TMA_STOREES1W_S1Y_S1Y_EEEvvEEEEvNT_6ParamsE:
[----:B------:R-:W1:Y:S01]  /*0000*/  LDC R1, c[0x0][0x37c] ;  /* 0x0000df00ff017b82 */ /* 0x000e620000000800 */
[----:B------:R-:W2:Y:S01]  /*0010*/  S2R R103, SR_TID.X ;  /* 0x0000000000677919 */ /* 0x000ea20000002100 */
[----:B------:R-:W3:Y:S01]  /*0020*/  LDCU.64 UR4, c[0x0][0x890] ;  /* 0x00011200ff0477ac */ /* 0x000ee20008000a00 */
[----:B------:R-:W-:Y:S02]  /*0030*/  PRMT R91, RZ, 0x7610, R91 ;  /* 0x00007610ff5b7816 */ /* 0x000fe4000000005b */
[----:B------:R-:W-:Y:S01]  /*0040*/  ELECT P5, URZ, PT ;  /* 0x0000000000ff782f */ /* 0x000fe200038a0000 */
[----:B------:R-:W4:Y:S01]  /*0050*/  LDCU.64 UR46, c[0x0][0x358] ;  /* 0x00006b00ff2e77ac */ /* 0x000f220008000a00 */
[----:B---3--:R-:W-:-:S04]  /*0060*/  UISETP.NE.U32.AND UP0, UPT, UR4, URZ, UPT ;  /* 0x000000ff0400728c */ /* 0x008fc8000bf05070 */
[----:B------:R-:W-:Y:S01]  /*0070*/  UISETP.NE.AND.EX UP0, UPT, UR5, URZ, UPT, UP0 ;  /* 0x000000ff0500728c */ /* 0x000fe2000bf05300 */
[----:B--2---:R-:W-:-:S05]  /*0080*/  SHF.R.U32.HI R96, RZ, 0x5, R103 ;  /* 0x00000005ff607819 */ /* 0x004fca0000011667 */
[----:B------:R-:W2:Y:S02]  /*0090*/  SHFL.IDX PT, R0, R96, RZ, 0x1f ;  /* 0x00001fff60007589 */ /* 0x000ea400000e0000 */
[----:B--2---:R-:W-:Y:S01]  /*00a0*/  R2UR UR8, R0 ;  /* 0x00000000000872ca */ /* 0x004fe200000e0000 */
[----:B-1--4-:R-:W-:-:S14]  /*00b0*/  BRA.U UP0, `(.L_x_0) ;  /* 0x00000001002c7547 */ /* 0x012fdc000b800000 */
[----:B------:R-:W1:Y:S02]  /*00c0*/  LDCU.64 UR6, c[0x0][0x888] ;  /* 0x00011100ff0677ac */ /* 0x000e640008000a00 */
[----:B-1----:R-:W-:-:S04]  /*00d0*/  UISETP.NE.U32.AND UP0, UPT, UR6, URZ, UPT ;  /* 0x000000ff0600728c */ /* 0x002fc8000bf05070 */
[----:B------:R-:W-:-:S09]  /*00e0*/  UISETP.NE.AND.EX UP0, UPT, UR7, URZ, UPT, UP0 ;  /* 0x000000ff0700728c */ /* 0x000fd2000bf05300 */
[----:B------:R-:W-:Y:S05]  /*00f0*/  BRA.U !UP0, `(.L_x_1) ;  /* 0x0000000108107547 */ /* 0x000fea000b800000 */
[----:B------:R-:W1:Y:S02]  /*0100*/  LDC.64 R50, c[0x0][0x888] ;  /* 0x00022200ff327b82 */ /* 0x000e640000000a00 */
[----:B-1----:R1:W5:Y:S01]  /*0110*/  LDG.E R50, desc[UR46][R50.64] ;  /* 0x0000002e32327981 */ /* 0x002362000c1e1900 */
[----:B------:R-:W-:Y:S01]  /*0120*/  HFMA2 R91, -RZ, RZ, 0, 5.9604644775390625e-08 ;  /* 0x00000001ff5b7431 */ /* 0x000fe200000001ff */
[----:B------:R-:W-:Y:S05]  /*0130*/  BRA `(.L_x_0) ;  /* 0x00000000000c7947 */ /* 0x000fea0003800000 */
.L_x_1:
[----:B------:R-:W1:Y:S01]  /*0140*/  LDCU UR6, c[0x0][0x880] ;  /* 0x00011000ff0677ac */ /* 0x000e620008000800 */
[----:B------:R-:W-:Y:S01]  /*0150*/  HFMA2 R91, -RZ, RZ, 0, 5.9604644775390625e-08 ;  /* 0x00000001ff5b7431 */ /* 0x000fe200000001ff */
[----:B-1----:R-:W-:-:S07]  /*0160*/  MOV R50, UR6 ;  /* 0x0000000600327c02 */ /* 0x002fce0008000f00 */
.L_x_0:
[----:B------:R-:W2:Y:S02]  /*0170*/  LDCU.64 UR6, c[0x0][0x8b0] ;  /* 0x00011600ff0677ac */ /* 0x000ea40008000a00 */
[----:B--2---:R-:W-:-:S04]  /*0180*/  UISETP.NE.U32.AND UP0, UPT, UR6, URZ, UPT ;  /* 0x000000ff0600728c */ /* 0x004fc8000bf05070 */
[----:B------:R-:W-:-:S09]  /*0190*/  UISETP.NE.AND.EX UP0, UPT, UR7, URZ, UPT, UP0 ;  /* 0x000000ff0700728c */ /* 0x000fd2000bf05300 */
[----:B------:R-:W-:Y:S05]  /*01a0*/  BRA.U UP0, `(.L_x_2) ;  /* 0x0000000100247547 */ /* 0x000fea000b800000 */
[----:B------:R-:W2:Y:S02]  /*01b0*/  LDCU.64 UR6, c[0x0][0x8a8] ;  /* 0x00011500ff0677ac */ /* 0x000ea40008000a00 */
[----:B--2---:R-:W-:-:S04]  /*01c0*/  UISETP.NE.U32.AND UP0, UPT, UR6, URZ, UPT ;  /* 0x000000ff0600728c */ /* 0x004fc8000bf05070 */
[----:B------:R-:W-:-:S09]  /*01d0*/  UISETP.NE.AND.EX UP0, UPT, UR7, URZ, UPT, UP0 ;  /* 0x000000ff0700728c */ /* 0x000fd2000bf05300 */
[----:B------:R-:W-:Y:S05]  /*01e0*/  BRA.U !UP0, `(.L_x_3) ;  /* 0x00000001080c7547 */ /* 0x000fea000b800000 */
[----:B------:R-:W2:Y:S02]  /*01f0*/  LDC.64 R2, c[0x0][0x8a8] ;  /* 0x00022a00ff027b82 */ /* 0x000ea40000000a00 */
[----:B--2---:R2:W5:Y:S01]  /*0200*/  LDG.E R47, desc[UR46][R2.64] ;  /* 0x0000002e022f7981 */ /* 0x004562000c1e1900 */
[----:B------:R-:W-:Y:S05]  /*0210*/  BRA `(.L_x_2) ;  /* 0x0000000000087947 */ /* 0x000fea0003800000 */
.L_x_3:
[----:B------:R-:W2:Y:S02]  /*0220*/  LDCU UR6, c[0x0][0x8a0] ;  /* 0x00011400ff0677ac */ /* 0x000ea40008000800 */
[----:B--2---:R-:W-:Y:S02]  /*0230*/  MOV R47, UR6 ;  /* 0x00000006002f7c02 */ /* 0x004fe40008000f00 */
.L_x_2:
[----:B------:R-:W-:Y:S01]  /*0240*/  IMAD.U32 R0, RZ, RZ, UR8 ;  /* 0x00000008ff007e24 */ /* 0x000fe2000f8e00ff */
[----:B------:R-:W-:Y:S04]  /*0250*/  BSSY.RECONVERGENT B0, `(.L_x_4) ;  /* 0x000000c000007945 */ /* 0x000fe80003800200 */
[C---:B------:R-:W-:Y:S02]  /*0260*/  ISETP.NE.OR P1, PT, R0.reuse, 0x1, !P5 ;  /* 0x000000010000780c */ /* 0x040fe40006f25670 */
[----:B------:R-:W-:-:S11]  /*0270*/  ISETP.NE.OR P0, PT, R0, 0x3, !P5 ;  /* 0x000000030000780c */ /* 0x000fd60006f05670 */
[----:B------:R-:W-:Y:S05]  /*0280*/  @P1 BRA `(.L_x_5) ;  /* 0x0000000000201947 */ /* 0x000fea0003800000 */
[----:B------:R-:W3:Y:S02]  /*0290*/  LDCU.64 UR6, c[0x0][0x348] ;  /* 0x00006900ff0677ac */ /* 0x000ee40008000a00 */
[----:B---3--:R-:W-:Y:S02]  /*02a0*/  UIADD3 UR10, UP1, UPT, UR6, 0x80, URZ ;  /* 0x00000080060a7890 */ /* 0x008fe4000ff3e0ff */
[----:B------:R-:W-:Y:S02]  /*02b0*/  UIADD3 UR6, UP0, UPT, UR6, 0x180, URZ ;  /* 0x0000018006067890 */ /* 0x000fe4000ff1e0ff */
[----:B------:R-:W-:Y:S02]  /*02c0*/  UIADD3.X UR11, UPT, UPT, URZ, UR7, URZ, UP1, !UPT ;  /* 0x00000007ff0b7290 */ /* 0x000fe40008ffe4ff */
[----:B------:R-:W-:-:S07]  /*02d0*/  UIADD3.X UR7, UPT, UPT, URZ, UR7, URZ, UP0, !UPT ;  /* 0x00000007ff077290 */ /* 0x000fce00087fe4ff */
[----:B------:R3:W-:Y:S02]  /*02e0*/  UTMACCTL.PF [UR10] ;  /* 0x000000000a0079b9 */ /* 0x0007e40008040000 */
[----:B------:R3:W-:Y:S02]  /*02f0*/  UTMACCTL.PF [UR6] ;  /* 0x00000000060079b9 */ /* 0x0007e40008040000 */
[----:B---3--:R-:W-:Y:S01]  /*0300*/  NOP ;  /* 0x0000000000007918 */ /* 0x008fe20000000000 */
.L_x_5:
[----:B------:R-:W-:Y:S05]  /*0310*/  BSYNC.RECONVERGENT B0 ;  /* 0x0000000000007941 */ /* 0x000fea0003800200 */
.L_x_4:
[----:B------:R-:W-:Y:S04]  /*0320*/  BSSY.RECONVERGENT B0, `(.L_x_6) ;  /* 0x000000a000007945 */ /* 0x000fe80003800200 */
        /* <DEDUP_REMOVED lines=9> */
.L_x_7:
[----:B------:R-:W-:Y:S05]  /*03c0*/  BSYNC.RECONVERGENT B0 ;  /* 0x0000000000007941 */ /* 0x000fea0003800200 */
.L_x_6:
[----:B------:R-:W3:Y:S01]  /*03d0*/  LDCU.64 UR6, c[0x0][0x888] ;  /* 0x00011100ff0677ac */ /* 0x000ee20008000a00 */
[----:B------:R-:W-:Y:S02]  /*03e0*/  UISETP.EQ.U32.AND UP1, UPT, UR4, URZ, UPT ;  /* 0x000000ff0400728c */ /* 0x000fe4000bf22070 */
[----:B------:R-:W-:Y:S02]  /*03f0*/  UPLOP3.LUT UP2, UPT, UPT, UPT, UPT, 0x80, 0x8 ;  /* 0x000000000008789c */ /* 0x000fe40003f4f070 */
[----:B---3--:R-:W-:-:S04]  /*0400*/  UISETP.NE.U32.AND UP0, UPT, UR6, URZ, UPT ;  /* 0x000000ff0600728c */ /* 0x008fc8000bf05070 */
[----:B------:R-:W-:-:S04]  /*0410*/  UISETP.NE.AND.EX UP0, UPT, UR7, URZ, UPT, UP0 ;  /* 0x000000ff0700728c */ /* 0x000fc8000bf05300 */
[----:B------:R-:W-:-:S04]  /*0420*/  UISETP.EQ.OR.EX UP3, UPT, UR5, URZ, !UP0, UP1 ;  /* 0x000000ff0500728c */ /* 0x000fc8000c762710 */
[----:B------:R-:W-:-:S05]  /*0430*/  UP2UR UR50, UPR, URZ, 0x8 ;  /* 0x00000008ff327883 */ /* 0x000fca0008000000 */
[----:B------:R-:W-:Y:S07]  /*0440*/  BRA.U !UP3, `(.L_x_8) ;  /* 0x000000010b207547 */ /* 0x000fee000b800000 */
[----:B-----5:R-:W-:Y:S01]  /*0450*/  R2UR UR6, R50 ;  /* 0x00000000320672ca */ /* 0x020fe200000e0000 */
[----:B------:R-:W-:Y:S02]  /*0460*/  UISETP.NE.U32.AND UP2, UPT, UR4, URZ, UPT ;  /* 0x000000ff0400728c */ /* 0x000fe4000bf45070 */
[----:B------:R-:W-:Y:S02]  /*0470*/  USEL UR4, URZ, 0xffffffff, UP0 ;  /* 0xffffffffff047887 */ /* 0x000fe40008000000 */
[----:B------:R-:W-:-:S08]  /*0480*/  UISETP.NE.AND.EX UP2, UPT, UR5, URZ, UPT, UP2 ;  /* 0x000000ff0500728c */ /* 0x000fd0000bf45320 */
[----:B------:R-:W-:-:S04]  /*0490*/  UISETP.NE.AND UP1, UPT, UR6, URZ, UPT ;  /* 0x000000ff0600728c */ /* 0x000fc8000bf25270 */
[----:B------:R-:W-:-:S04]  /*04a0*/  @!UP2 USEL UR4, URZ, 0xffffffff, UP1 ;  /* 0xffffffffff04a887 */ /* 0x000fc80008800000 */
[----:B------:R-:W-:-:S04]  /*04b0*/  ULOP3.LUT UR4, UR4, 0x1, URZ, 0xc0, !UPT ;  /* 0x0000000104047892 */ /* 0x000fc8000f8ec0ff */
[----:B------:R-:W-:-:S11]  /*04c0*/  UISETP.NE.U32.AND UP2, UPT, UR4, 0x1, UPT ;  /* 0x000000010400788c */ /* 0x000fd6000bf45070 */
.L_x_8:
[----:B--2---:R-:W2:Y:S01]  /*04d0*/  SHFL.IDX PT, R2, R96, RZ, 0x1f ;  /* 0x00001fff60027589 */ /* 0x004ea200000e0000 */
[----:B------:R-:W-:-:S04]  /*04e0*/  UISETP.NE.AND UP1, UPT, UR8, 0x2, UPT ;  /* 0x000000020800788c */ /* 0x000fc8000bf25270 */
[----:B------:R-:W-:Y:S01]  /*04f0*/  USEL UR6, URZ, 0x1, UP1 ;  /* 0x00000001ff067887 */ /* 0x000fe20008800000 */
[----:B--2---:R-:W-:-:S13]  /*0500*/  ISETP.NE.AND P0, PT, R2, RZ, PT ;  /* 0x000000ff0200720c */ /* 0x004fda0003f05270 */
[----:B------:R-:W-:Y:S05]  /*0510*/  @P0 BRA `(.L_x_9) ;  /* 0x0000000000380947 */ /* 0x000fea0003800000 */
[----:B------:R-:W2:Y:S01]  /*0520*/  S2UR UR5, SR_CgaCtaId ;  /* 0x00000000000579c3 */ /* 0x000ea20000008800 */
[----:B------:R-:W-:Y:S01]  /*0530*/  UMOV UR7, 0x400 ;  /* 0x0000040000077882 */ /* 0x000fe20000000000 */
[----:B------:R-:W-:Y:S01]  /*0540*/  UMOV UR4, 0x1 ;  /* 0x0000000100047882 */ /* 0x000fe20000000000 */
[----:B------:R-:W-:Y:S01]  /*0550*/  ELECT P0, URZ, PT ;  /* 0x0000000000ff782f */ /* 0x000fe20003800000 */
[----:B------:R-:W-:-:S04]  /*0560*/  UIADD3 UR10, UPT, UPT, -UR4, 0x100000, URZ ;  /* 0x00100000040a7890 */ /* 0x000fc8000fffe1ff */
[----:B------:R-:W-:Y:S02]  /*0570*/  USHF.L.U32 UR11, UR10, 0xb, URZ ;  /* 0x0000000b0a0b7899 */ /* 0x000fe400080006ff */
[----:B------:R-:W-:Y:S02]  /*0580*/  USHF.L.U32 UR10, UR10, 0x1, URZ ;  /* 0x000000010a0a7899 */ /* 0x000fe400080006ff */
[----:B--2---:R-:W-:Y:S01]  /*0590*/  ULEA UR5, UR5, UR7, 0x18 ;  /* 0x0000000705057291 */ /* 0x004fe2000f8ec0ff */
[----:B------:R-:W2:Y:S11]  /*05a0*/  FENCE.VIEW.ASYNC.S ;  /* 0x00000000000073c6 */ /* 0x000eb60000000000 */
[----:B--2---:R2:W3:Y:S01]  /*05b0*/  SYNCS.EXCH.64 URZ, [UR5], UR10 ;  /* 0x0000000a05ff75b2 */ /* 0x0044e20008000100 */
[----:B------:R2:W4:Y:S01]  /*05c0*/  SYNCS.EXCH.64 URZ, [UR5+0x10], UR10 ;  /* 0x0000100a05ff75b2 */ /* 0x0005220008000100 */
[----:B------:R2:W1:Y:S01]  /*05d0*/  SYNCS.EXCH.64 URZ, [UR5+0x8], UR10 ;  /* 0x0000080a05ff75b2 */ /* 0x0004620008000100 */
[----:B------:R2:W1:Y:S01]  /*05e0*/  SYNCS.EXCH.64 URZ, [UR5+0x18], UR10 ;  /* 0x0000180a05ff75b2 */ /* 0x0004620008000100 */
[----:B------:R-:W-:Y:S01]  /*05f0*/  NOP ;  /* 0x0000000000007918 */ /* 0x000fe20000000000 */
.L_x_9:
[----:B------:R-:W2:Y:S01]  /*0600*/  SHFL.IDX PT, R2, R96, RZ, 0x1f ;  /* 0x00001fff60027589 */ /* 0x000ea200000e0000 */
[----:B------:R-:W-:Y:S01]  /*0610*/  NOP ;  /* 0x0000000000007918 */ /* 0x000fe20000000000 */
[----:B--2---:R-:W-:-:S13]  /*0620*/  ISETP.NE.AND P0, PT, R2, 0x1, PT ;  /* 0x000000010200780c */ /* 0x004fda0003f05270 */
[----:B------:R-:W-:Y:S05]  /*0630*/  @P0 BRA `(.L_x_10) ;  /* 0x0000000000580947 */ /* 0x000fea0003800000 */
[----:B------:R-:W2:Y:S01]  /*0640*/  S2UR UR7, SR_CgaCtaId ;  /* 0x00000000000779c3 */ /* 0x000ea20000008800 */
[----:B------:R-:W-:Y:S01]  /*0650*/  UMOV UR9, 0x400 ;  /* 0x0000040000097882 */ /* 0x000fe20000000000 */
[----:B------:R-:W-:Y:S01]  /*0660*/  UMOV UR5, 0x20 ;  /* 0x0000002000057882 */ /* 0x000fe20000000000 */
[----:B------:R-:W-:Y:S01]  /*0670*/  UMOV UR4, 0x80 ;  /* 0x0000008000047882 */ /* 0x000fe20000000000 */
[----:B------:R-:W-:-:S04]  /*0680*/  UIADD3 UR10, UPT, UPT, -UR5, 0x100000, URZ ;  /* 0x00100000050a7890 */ /* 0x000fc8000fffe1ff */
[----:B------:R-:W-:Y:S02]  /*0690*/  USHF.L.U32 UR11, UR10, 0xb, URZ ;  /* 0x0000000b0a0b7899 */ /* 0x000fe400080006ff */
[----:B------:R-:W-:Y:S02]  /*06a0*/  USHF.L.U32 UR10, UR10, 0x1, URZ ;  /* 0x000000010a0a7899 */ /* 0x000fe400080006ff */
[----:B------:R-:W-:-:S04]  /*06b0*/  UIADD3 UR4, UPT, UPT, -UR4, 0x100000, URZ ;  /* 0x0010000004047890 */ /* 0x000fc8000fffe1ff */
[----:B------:R-:W-:Y:S02]  /*06c0*/  USHF.L.U32 UR5, UR4, 0xb, URZ ;  /* 0x0000000b04057899 */ /* 0x000fe400080006ff */
[----:B------:R-:W-:Y:S01]  /*06d0*/  USHF.L.U32 UR4, UR4, 0x1, URZ ;  /* 0x0000000104047899 */ /* 0x000fe200080006ff */
[----:B------:R-:W-:Y:S01]  /*06e0*/  ELECT P0, URZ, PT ;  /* 0x0000000000ff782f */ /* 0x000fe20003800000 */
[----:B--2---:R-:W-:Y:S01]  /*06f0*/  ULEA UR7, UR7, UR9, 0x18 ;  /* 0x0000000907077291 */ /* 0x004fe2000f8ec0ff */
[----:B------:R-:W2:Y:S11]  /*0700*/  FENCE.VIEW.ASYNC.S ;  /* 0x00000000000073c6 */ /* 0x000eb60000000000 */
[----:B--2---:R2:W1:Y:S01]  /*0710*/  SYNCS.EXCH.64 URZ, [UR7+0x20], UR10 ;  /* 0x0000200a07ff75b2 */ /* 0x0044620008000100 */
[----:B------:R2:W1:Y:S01]  /*0720*/  SYNCS.EXCH.64 URZ, [UR7+0x40], UR4 ;  /* 0x0000400407ff75b2 */ /* 0x0004620008000100 */
[----:B------:R2:W1:Y:S01]  /*0730*/  SYNCS.EXCH.64 URZ, [UR7+0x28], UR10 ;  /* 0x0000280a07ff75b2 */ /* 0x0004620008000100 */
[----:B------:R2:W1:Y:S01]  /*0740*/  SYNCS.EXCH.64 URZ, [UR7+0x48], UR4 ;  /* 0x0000480407ff75b2 */ /* 0x0004620008000100 */
[----:B------:R2:W1:Y:S01]  /*0750*/  SYNCS.EXCH.64 URZ, [UR7+0x30], UR10 ;  /* 0x0000300a07ff75b2 */ /* 0x0004620008000100 */
[----:B------:R2:W1:Y:S01]  /*0760*/  SYNCS.EXCH.64 URZ, [UR7+0x50], UR4 ;  /* 0x0000500407ff75b2 */ /* 0x0004620008000100 */
[----:B------:R2:W1:Y:S01]  /*0770*/  SYNCS.EXCH.64 URZ, [UR7+0x38], UR10 ;  /* 0x0000380a07ff75b2 */ /* 0x0004620008000100 */
[----:B------:R2:W1:Y:S01]  /*0780*/  SYNCS.EXCH.64 URZ, [UR7+0x58], UR4 ;  /* 0x0000580407ff75b2 */ /* 0x0004620008000100 */
[----:B------:R-:W-:Y:S01]  /*0790*/  NOP ;  /* 0x0000000000007918 */ /* 0x000fe20000000000 */
.L_x_10:
[----:B------:R-:W3:Y:S01]  /*07a0*/  SHFL.IDX PT, R2, R96, RZ, 0x1f ;  /* 0x00001fff60027589 */ /* 0x000ee200000e0000 */
[----:B------:R-:W-:Y:S01]  /*07b0*/  NOP ;  /* 0x0000000000007918 */ /* 0x000fe20000000000 */
[----:B---3--:R-:W-:-:S13]  /*07c0*/  ISETP.NE.AND P0, PT, R2, 0x3, PT ;  /* 0x000000030200780c */ /* 0x008fda0003f05270 */
[----:B------:R-:W-:Y:S05]  /*07d0*/  @P0 BRA `(.L_x_11) ;  /* 0x0000000000300947 */ /* 0x000fea0003800000 */
[----:B--2---:R-:W2:Y:S01]  /*07e0*/  S2UR UR5, SR_CgaCtaId ;  /* 0x00000000000579c3 */ /* 0x004ea20000008800 */
        /* <DEDUP_REMOVED lines=8> */
[----:B--2---:R3:W2:Y:S01]  /*0870*/  SYNCS.EXCH.64 URZ, [UR5+0x60], UR10 ;  /* 0x0000600a05ff75b2 */ /* 0x0046a20008000100 */
[----:B------:R3:W1:Y:S02]  /*0880*/  SYNCS.EXCH.64 URZ, [UR5+0x68], UR10 ;  /* 0x0000680a05ff75b2 */ /* 0x0006640008000100 */
[----:B---3--:R-:W-:Y:S01]  /*0890*/  NOP ;  /* 0x0000000000007918 */ /* 0x008fe20000000000 */
.L_x_11:
[----:B------:R-:W3:Y:S01]  /*08a0*/  SHFL.IDX PT, R2, R96, RZ, 0x1f ;  /* 0x00001fff60027589 */ /* 0x000ee200000e0000 */
[----:B------:R-:W-:Y:S01]  /*08b0*/  NOP ;  /* 0x0000000000007918 */ /* 0x000fe20000000000 */
[----:B---3--:R-:W-:-:S13]  /*08c0*/  ISETP.NE.AND P0, PT, R2, 0x4, PT ;  /* 0x000000040200780c */ /* 0x008fda0003f05270 */
[----:B------:R-:W-:Y:S05]  /*08d0*/  @P0 BRA `(.L_x_12) ;  /* 0x00000000004c0947 */ /* 0x000fea0003800000 */
[----:B--2---:R-:W2:Y:S01]  /*08e0*/  S2UR UR5, SR_CgaCtaId ;  /* 0x00000000000579c3 */ /* 0x004ea20000008800 */
[----:B------:R-:W-:Y:S01]  /*08f0*/  UMOV UR9, 0x100 ;  /* 0x0000010000097882 */ /* 0x000fe20000000000 */
[----:B------:R-:W-:Y:S01]  /*0900*/  UMOV UR7, 0x400 ;  /* 0x0000040000077882 */ /* 0x000fe20000000000 */
[----:B------:R-:W-:Y:S01]  /*0910*/  USEL UR9, UR9, 0xe0, UP2 ;  /* 0x000000e009097887 */ /* 0x000fe20009000000 */
[----:B------:R-:W-:Y:S01]  /*0920*/  UMOV UR4, 0x1 ;  /* 0x0000000100047882 */ /* 0x000fe20000000000 */
[----:B------:R-:W-:Y:S01]  /*0930*/  ELECT P0, URZ, PT ;  /* 0x0000000000ff782f */ /* 0x000fe20003800000 */
[----:B------:R-:W-:-:S04]  /*0940*/  UIADD3 UR10, UPT, UPT, -UR4, 0x100000, URZ ;  /* 0x00100000040a7890 */ /* 0x000fc8000fffe1ff */
[----:B------:R-:W-:Y:S02]  /*0950*/  USHF.L.U32 UR11, UR10, 0xb, URZ ;  /* 0x0000000b0a0b7899 */ /* 0x000fe400080006ff */
[----:B------:R-:W-:Y:S02]  /*0960*/  USHF.L.U32 UR10, UR10, 0x1, URZ ;  /* 0x000000010a0a7899 */ /* 0x000fe400080006ff */
[----:B------:R-:W-:-:S04]  /*0970*/  UIADD3 UR12, UPT, UPT, -UR9, 0x100000, URZ ;  /* 0x00100000090c7890 */ /* 0x000fc8000fffe1ff */
[----:B------:R-:W-:Y:S02]  /*0980*/  USHF.L.U32 UR13, UR12, 0xb, URZ ;  /* 0x0000000b0c0d7899 */ /* 0x000fe400080006ff */
[----:B------:R-:W-:Y:S02]  /*0990*/  USHF.L.U32 UR12, UR12, 0x1, URZ ;  /* 0x000000010c0c7899 */ /* 0x000fe400080006ff */
[----:B--2---:R-:W-:Y:S01]  /*09a0*/  ULEA UR5, UR5, UR7, 0x18 ;  /* 0x0000000705057291 */ /* 0x004fe2000f8ec0ff */
[----:B------:R-:W2:Y:S11]  /*09b0*/  FENCE.VIEW.ASYNC.S ;  /* 0x00000000000073c6 */ /* 0x000eb60000000000 */
[----:B--2---:R3:W2:Y:S01]  /*09c0*/  SYNCS.EXCH.64 URZ, [UR5+0x70], UR10 ;  /* 0x0000700a05ff75b2 */ /* 0x0046a20008000100 */
[----:B------:R3:W1:Y:S01]  /*09d0*/  SYNCS.EXCH.64 URZ, [UR5+0x80], UR12 ;  /* 0x0000800c05ff75b2 */ /* 0x0006620008000100 */
[----:B------:R3:W1:Y:S01]  /*09e0*/  SYNCS.EXCH.64 URZ, [UR5+0x78], UR10 ;  /* 0x0000780a05ff75b2 */ /* 0x0006620008000100 */
[----:B------:R3:W1:Y:S02]  /*09f0*/  SYNCS.EXCH.64 URZ, [UR5+0x88], UR12 ;  /* 0x0000880c05ff75b2 */ /* 0x0006640008000100 */
[----:B---3--:R-:W-:Y:S01]  /*0a00*/  NOP ;  /* 0x0000000000007918 */ /* 0x008fe20000000000 */
.L_x_12:
[----:B------:R-:W3:Y:S01]  /*0a10*/  SHFL.IDX PT, R2, R96, RZ, 0x1f ;  /* 0x00001fff60027589 */ /* 0x000ee200000e0000 */
[----:B------:R-:W-:Y:S01]  /*0a20*/  NOP ;  /* 0x0000000000007918 */ /* 0x000fe20000000000 */
[----:B---3--:R-:W-:-:S13]  /*0a30*/  ISETP.NE.AND P0, PT, R2, 0x5, PT ;  /* 0x000000050200780c */ /* 0x008fda0003f05270 */
[----:B------:R-:W-:Y:S05]  /*0a40*/  @P0 BRA `(.L_x_13) ;  /* 0x0000000000580947 */ /* 0x000fea0003800000 */
[----:B--2---:R-:W2:Y:S01]  /*0a50*/  S2UR UR7, SR_CgaCtaId ;  /* 0x00000000000779c3 */ /* 0x004ea20000008800 */
        /* <DEDUP_REMOVED lines=12> */
[----:B--2---:R3:W2:Y:S01]  /*0b20*/  SYNCS.EXCH.64 URZ, [UR7+0x90], UR10 ;  /* 0x0000900a07ff75b2 */ /* 0x0046a20008000100 */
[----:B------:R3:W1:Y:S01]  /*0b30*/  SYNCS.EXCH.64 URZ, [UR7+0xb0], UR4 ;  /* 0x0000b00407ff75b2 */ /* 0x0006620008000100 */
[----:B------:R3:W1:Y:S01]  /*0b40*/  SYNCS.EXCH.64 URZ, [UR7+0x98], UR10 ;  /* 0x0000980a07ff75b2 */ /* 0x0006620008000100 */
[----:B------:R3:W1:Y:S01]  /*0b50*/  SYNCS.EXCH.64 URZ, [UR7+0xb8], UR4 ;  /* 0x0000b80407ff75b2 */ /* 0x0006620008000100 */
[----:B------:R3:W1:Y:S01]  /*0b60*/  SYNCS.EXCH.64 URZ, [UR7+0xa0], UR10 ;  /* 0x0000a00a07ff75b2 */ /* 0x0006620008000100 */
[----:B------:R3:W1:Y:S01]  /*0b70*/  SYNCS.EXCH.64 URZ, [UR7+0xc0], UR4 ;  /* 0x0000c00407ff75b2 */ /* 0x0006620008000100 */
[----:B------:R3:W1:Y:S01]  /*0b80*/  SYNCS.EXCH.64 URZ, [UR7+0xa8], UR10 ;  /* 0x0000a80a07ff75b2 */ /* 0x0006620008000100 */
[----:B------:R3:W1:Y:S02]  /*0b90*/  SYNCS.EXCH.64 URZ, [UR7+0xc8], UR4 ;  /* 0x0000c80407ff75b2 */ /* 0x0006640008000100 */
[----:B---3--:R-:W-:Y:S01]  /*0ba0*/  NOP ;  /* 0x0000000000007918 */ /* 0x008fe20000000000 */
.L_x_13:
        /* <DEDUP_REMOVED lines=18> */
.L_x_14:
[----:B--2---:R-:W2:Y:S01]  /*0cd0*/  S2UR UR5, SR_CTAID.X ;  /* 0x00000000000579c3 */ /* 0x004ea20000002500 */
[----:B------:R-:W-:-:S05]  /*0ce0*/  CS2R.32 R90, SR_CgaSize ;  /* 0x00000000005a7805 */ /* 0x000fca0000008a00 */
[----:B------:R-:W-:-:S05]  /*0cf0*/  IMAD R90, R90, -0xa0, RZ ;  /* 0xffffff605a5a7824 */ /* 0x000fca00078e02ff */
[----:B------:R-:W-:-:S14]  /*0d00*/  R2UR UR9, R90 ;  /* 0x000000005a0972ca */ /* 0x000fdc00000e0000 */
[----:B------:R-:W3:Y:S01]  /*0d10*/  LDCU UR9, c[0x0][UR9+0x2b0] ;  /* 0x00005600090977ac */ /* 0x000ee20008000800 */
[----:B------:R-:W-:Y:S01]  /*0d20*/  NOP ;  /* 0x0000000000007918 */ /* 0x000fe20000000000 */
[----:B------:R-:W-:-:S05]  /*0d30*/  CS2R.32 R90, SR_CgaSize ;  /* 0x00000000005a7805 */ /* 0x000fca0000008a00 */
[----:B------:R-:W-:-:S05]  /*0d40*/  IMAD R90, R90, -0xa0, RZ ;  /* 0xffffff605a5a7824 */ /* 0x000fca00078e02ff */
[----:B------:R-:W-:-:S14]  /*0d50*/  R2UR UR7, R90 ;  /* 0x000000005a0772ca */ /* 0x000fdc00000e0000 */
[----:B------:R-:W4:Y:S01]  /*0d60*/  LDCU UR7, c[0x0][UR7+0x2b4] ;  /* 0x00005680070777ac */ /* 0x000f220008000800 */
[----:B------:R-:W1:Y:S08]  /*0d70*/  S2UR UR4, SR_CTAID.Y ;  /* 0x00000000000479c3 */ /* 0x000e700000002600 */
[----:B------:R-:W4:Y:S01]  /*0d80*/  LDC R9, c[0x0][0xb24] ;  /* 0x0002c900ff097b82 */ /* 0x000f220000000800 */
[----:B--2---:R-:W-:-:S02]  /*0d90*/  I2FP.F32.U32 R5, UR5 ;  /* 0x0000000500057c45 */ /* 0x004fc40008201000 */
[----:B------:R-:W-:-:S05]  /*0da0*/  CS2R.32 R3, SR_CgaSize ;  /* 0x0000000000037805 */ /* 0x000fca0000008a00 */
[----:B------:R-:W-:-:S06]  /*0db0*/  IMAD R3, R3, -0xa0, RZ ;  /* 0xffffff6003037824 */ /* 0x000fcc00078e02ff */
[----:B------:R-:W2:Y:S01]  /*0dc0*/  LDC R3, c[0x0][R3+0x2a0] ;  /* 0x0000a80003037b82 */ /* 0x000ea20000000800 */
[----:B------:R-:W-:Y:S01]  /*0dd0*/  MOV R21, UR5 ;  /* 0x0000000500157c02 */ /* 0x000fe20008000f00 */
[----:B---3--:R-:W-:Y:S01]  /*0de0*/  FMUL R5, R5, UR9 ;  /* 0x0000000905057c20 */ /* 0x008fe20008400000 */
[----:B-1----:R-:W-:Y:S02]  /*0df0*/  I2FP.F32.U32 R4, UR4 ;  /* 0x0000000400047c45 */ /* 0x002fe40008201000 */
[----:B------:R-:W-:-:S05]  /*0e00*/  CS2R.32 R2, SR_CgaSize ;  /* 0x0000000000027805 */ /* 0x000fca0000008a00 */
[----:B------:R-:W-:-:S06]  /*0e10*/  IMAD R2, R2, -0xa0, RZ ;  /* 0xffffff6002027824 */ /* 0x000fcc00078e02ff */
[----:B------:R-:W1:Y:S01]  /*0e20*/  LDC R2, c[0x0][R2+0x2a4] ;  /* 0x0000a90002027b82 */ /* 0x000e620000000800 */
[----:B------:R-:W3:Y:S01]  /*0e30*/  F2I.U32.TRUNC.NTZ R90, R5 ;  /* 0x00000005005a7305 */ /* 0x000ee2000020f000 */
[----:B------:R-:W-:Y:S01]  /*0e40*/  MOV R20, UR4 ;  /* 0x0000000400147c02 */ /* 0x000fe20008000f00 */
[----:B----4-:R-:W-:-:S05]  /*0e50*/  FMUL R4, R4, UR7 ;  /* 0x0000000704047c20 */ /* 0x010fca0008400000 */
[----:B------:R-:W-:Y:S01]  /*0e60*/  BAR.SYNC.DEFER_BLOCKING 0x0 ;  /* 0x0000000000007b1d */ /* 0x000fe20000010000 */
[----:B------:R-:W-:-:S05]  /*0e70*/  ISETP.GE.AND P0, PT, R9, 0x1, PT ;  /* 0x000000010900780c */ /* 0x000fca0003f06270 */
[----:B------:R-:W4:Y:S02]  /*0e80*/  F2I.U32.TRUNC.NTZ R83, R4 ;  /* 0x0000000400537305 */ /* 0x000f24000020f000 */
[----:B------:R-:W1:Y:S01]  /*0e90*/  S2UR UR36, SR_CTAID.Z ;  /* 0x00000000002479c3 */ /* 0x000e620000002700 */
[----:B---3--:R-:W-:-:S05]  /*0ea0*/  IADD3 R90, PT, PT, -R90, RZ, RZ ;  /* 0x000000ff5a5a7210 */ /* 0x008fca0007ffe1ff */
[----:B--2---:R-:W-:Y:S01]  /*0eb0*/  IMAD R90, R3, R90, UR5 ;  /* 0x00000005035a7e24 */ /* 0x004fe2000f8e025a */
[----:B----4-:R-:W-:-:S05]  /*0ec0*/  IADD3 R83, PT, PT, -R83, RZ, RZ ;  /* 0x000000ff53537210 */ /* 0x010fca0007ffe1ff */
[----:B-1----:R-:W-:Y:S01]  /*0ed0*/  IMAD R83, R2, R83, UR4 ;  /* 0x0000000402537e24 */ /* 0x002fe2000f8e0253 */
[----:B------:R-:W-:Y:S06]  /*0ee0*/  @!P0 BRA `(.L_x_15) ;  /* 0x0000000000b88947 */ /* 0x000fec0003800000 */
[----:B------:R-:W1:Y:S01]  /*0ef0*/  LDC.64 R4, c[0x0][0xb18] ;  /* 0x0002c600ff047b82 */ /* 0x000e620000000a00 */
[----:B------:R-:W-:-:S07]  /*0f00*/  ISETP.NE.AND P0, PT, R9, 0x1, PT ;  /* 0x000000010900780c */ /* 0x000fce0003f05270 */
[----:B------:R-:W2:Y:S08]  /*0f10*/  LDC R10, c[0x0][0xb0c] ;  /* 0x0002c300ff0a7b82 */ /* 0x000eb00000000800 */
[----:B------:R-:W3:Y:S08]  /*0f20*/  LDC R11, c[0x0][0x370] ;  /* 0x0000dc00ff0b7b82 */ /* 0x000ef00000000800 */
[----:B------:R-:W4:Y:S01]  /*0f30*/  LDC R12, c[0x0][0x374] ;  /* 0x0000dd00ff0c7b82 */ /* 0x000f220000000800 */
[----:B-1----:R-:W-:-:S07]  /*0f40*/  ISETP.NE.AND P1, PT, R4, 0x1, PT ;  /* 0x000000010400780c */ /* 0x002fce0003f25270 */
[----:B------:R-:W3:Y:S01]  /*0f50*/  LDC.64 R6, c[0x0][0xb10] ;  /* 0x0002c400ff067b82 */ /* 0x000ee20000000a00 */
[----:B--2---:R-:W-:-:S07]  /*0f60*/  ISETP.NE.AND P2, PT, R10, 0x1, PT ;  /* 0x000000010a00780c */ /* 0x004fce0003f45270 */
[----:B------:R-:W1:Y:S08]  /*0f70*/  LDC R8, c[0x0][0xb20] ;  /* 0x0002c800ff087b82 */ /* 0x000e700000000800 */
[----:B------:R-:W2:Y:S01]  /*0f80*/  LDC.64 R2, c[0x0][0xb28] ;  /* 0x0002ca00ff027b82 */ /* 0x000ea20000000a00 */
[----:B----4-:R-:W-:-:S04]  /*0f90*/  IMAD.HI.U32 R13, R12, R5, RZ ;  /* 0x000000050c0d7227 */ /* 0x010fc800078e00ff */
[----:B------:R-:W-:-:S04]  /*0fa0*/  IMAD.HI.U32 R5, R20, R5, RZ ;  /* 0x0000000514057227 */ /* 0x000fc800078e00ff */
[----:B---3--:R-:W-:-:S04]  /*0fb0*/  IMAD.HI.U32 R14, R11, R6, RZ ;  /* 0x000000060b0e7227 */ /* 0x008fc800078e00ff */
[C---:B------:R-:W-:Y:S01]  /*0fc0*/  IMAD.HI.U32 R16, R21.reuse, R6, RZ ;  /* 0x0000000615107227 */ /* 0x040fe200078e00ff */
[-C--:B------:R-:W-:Y:S02]  /*0fd0*/  @P2 SHF.R.U32.HI R11, RZ, R7.reuse, R14 ;  /* 0x00000007ff0b2219 */ /* 0x080fe4000001160e */
[-C--:B-1----:R-:W-:Y:S02]  /*0fe0*/  @P1 SHF.R.U32.HI R12, RZ, R8.reuse, R13 ;  /* 0x00000008ff0c1219 */ /* 0x082fe4000001160d */
[----:B------:R-:W-:Y:S02]  /*0ff0*/  SHF.R.U32.HI R5, RZ, R8, R5 ;  /* 0x00000008ff057219 */ /* 0x000fe40000011605 */
[----:B------:R-:W-:Y:S02]  /*1000*/  SHF.R.U32.HI R16, RZ, R7, R16 ;  /* 0x00000007ff107219 */ /* 0x000fe40000011610 */
[----:B------:R-:W-:Y:S01]  /*1010*/  SEL R5, R20, R5, !P1 ;  /* 0x0000000514057207 */ /* 0x000fe20004800000 */
[----:B--2---:R-:W-:Y:S01]  /*1020*/  IMAD.HI.U32 R14, R12, R2, RZ ;  /* 0x000000020c0e7227 */ /* 0x004fe200078e00ff */
[----:B------:R-:W-:-:S02]  /*1030*/  SEL R7, R21, R16, !P2 ;  /* 0x0000001015077207 */ /* 0x000fc40005000000 */
[----:B------:R-:W-:Y:S01]  /*1040*/  IADD3 R13, PT, PT, -R5, RZ, RZ ;  /* 0x000000ff050d7210 */ /* 0x000fe20007ffe1ff */
[----:B------:R-:W-:Y:S01]  /*1050*/  IMAD.HI.U32 R6, R11, R2, RZ ;  /* 0x000000020b067227 */ /* 0x000fe200078e00ff */
[----:B------:R-:W-:-:S03]  /*1060*/  @P0 SHF.R.U32.HI R12, RZ, R3, R14 ;  /* 0x00000003ff0c0219 */ /* 0x000fc6000001160e */
[----:B------:R-:W-:Y:S01]  /*1070*/  IMAD R13, R4, R13, R20 ;  /* 0x0000000d040d7224 */ /* 0x000fe200078e0214 */
[----:B------:R-:W-:Y:S01]  /*1080*/  @P0 SHF.R.U32.HI R11, RZ, R3, R6 ;  /* 0x00000003ff0b0219 */ /* 0x000fe20000011606 */
[----:B------:R-:W-:-:S04]  /*1090*/  IMAD R12, R12, R9, RZ ;  /* 0x000000090c0c7224 */ /* 0x000fc800078e02ff */
[----:B------:R-:W-:Y:S01]  /*10a0*/  IMAD R6, R11, R9, RZ ;  /* 0x000000090b067224 */ /* 0x000fe200078e02ff */
[----:B------:R-:W-:-:S04]  /*10b0*/  ISETP.GE.AND P1, PT, R5, R12, PT ;  /* 0x0000000c0500720c */ /* 0x000fc80003f26270 */
[----:B------:R-:W-:Y:S01]  /*10c0*/  ISETP.GE.OR P1, PT, R7, R6, P1 ;  /* 0x000000060700720c */ /* 0x000fe20000f26670 */
[----:B------:R-:W-:-:S05]  /*10d0*/  IMAD.HI.U32 R6, R5, R2, RZ ;  /* 0x0000000205067227 */ /* 0x000fca00078e00ff */
[----:B------:R-:W-:-:S04]  /*10e0*/  SHF.R.U32.HI R6, RZ, R3, R6 ;  /* 0x00000003ff067219 */ /* 0x000fc80000011606 */
[----:B------:R-:W-:-:S03]  /*10f0*/  SEL R6, R5, R6, !P0 ;  /* 0x0000000605067207 */ /* 0x000fc60004000000 */
[----:B------:R-:W-:Y:S01]  /*1100*/  @!P1 IMAD.HI.U32 R8, R7, R2, RZ ;  /* 0x0000000207089227 */ /* 0x000fe200078e00ff */
[----:B------:R-:W-:-:S04]  /*1110*/  IADD3 R2, PT, PT, -R6, RZ, RZ ;  /* 0x000000ff06027210 */ /* 0x000fc80007ffe1ff */
[----:B------:R-:W-:Y:S01]  /*1120*/  @!P1 SHF.R.U32.HI R8, RZ, R3, R8 ;  /* 0x00000003ff089219 */ /* 0x000fe20000011608 */
[----:B------:R-:W-:-:S03]  /*1130*/  IMAD R2, R9, R2, R5 ;  /* 0x0000000209027224 */ /* 0x000fc600078e0205 */
[----:B------:R-:W-:-:S05]  /*1140*/  @!P1 SEL R3, R7, R8, !P0 ;  /* 0x0000000807039207 */ /* 0x000fca0004000000 */
[--C-:B------:R-:W-:Y:S02]  /*1150*/  @!P1 IMAD.IADD R6, R6, 0x1, -R3.reuse ;  /* 0x0000000106069824 */ /* 0x100fe400078e0a03 */
[----:B------:R-:W-:Y:S01]  /*1160*/  @!P1 IMAD R3, R2, R11, R3 ;  /* 0x0000000b02039224 */ /* 0x000fe200078e0203 */
[----:B------:R-:W-:Y:S01]  /*1170*/  IADD3 R2, PT, PT, -R7, RZ, RZ ;  /* 0x000000ff07027210 */ /* 0x000fe20007ffe1ff */
[----:B------:R-:W-:Y:S02]  /*1180*/  @!P1 IMAD R5, R6, R9, R7 ;  /* 0x0000000906059224 */ /* 0x000fe400078e0207 */
[----:B------:R-:W-:Y:S02]  /*1190*/  @!P1 IMAD.MOV.U32 R7, RZ, RZ, R3 ;  /* 0x000000ffff079224 */ /* 0x000fe400078e0003 */
[----:B------:R-:W-:Y:S02]  /*11a0*/  IMAD R2, R10, R2, R21 ;  /* 0x000000020a027224 */ /* 0x000fe400078e0215 */
[----:B------:R-:W-:-:S02]  /*11b0*/  IMAD R20, R5, R4, R13 ;  /* 0x0000000405147224 */ /* 0x000fc400078e020d */
[----:B------:R-:W-:Y:S02]  /*11c0*/  IMAD R21, R7, R10, R2 ;  /* 0x0000000a07157224 */ /* 0x000fe400078e0202 */
.L_x_15:
[----:B------:R-:W1:Y:S01]  /*11d0*/  LDCU UR4, c[0x0][0xb30] ;  /* 0x00016600ff0477ac */ /* 0x000e620008000800 */
[----:B------:R-:W2:Y:S08]  /*11e0*/  S2UR UR37, SR_CgaCtaId ;  /* 0x00000000002579c3 */ /* 0x000eb00000008800 */
[----:B------:R-:W3:Y:S01]  /*11f0*/  LDC R40, c[0x0][0xb24] ;  /* 0x0002c900ff287b82 */ /* 0x000ee20000000800 */
[----:B-1----:R-:W-:-:S09]  /*1200*/  UISETP.NE.AND UP1, UPT, UR4, 0x1, UPT ;  /* 0x000000010400788c */ /* 0x002fd2000bf25270 */
[----:B--2---:R-:W-:Y:S05]  /*1210*/  BRA.U UP1, `(.L_x_16) ;  /* 0x0000000101407547 */ /* 0x004fea000b800000 */
[----:B------:R-:W1:Y:S08]  /*1220*/  LDC.64 R4, c[0x0][0xb10] ;  /* 0x0002c400ff047b82 */ /* 0x000e700000000a00 */
[----:B------:R-:W2:Y:S08]  /*1230*/  LDC.64 R2, c[0x0][0xb18] ;  /* 0x0002c600ff027b82 */ /* 0x000eb00000000a00 */
[----:B------:R-:W4:Y:S08]  /*1240*/  LDC R6, c[0x0][0xb20] ;  /* 0x0002c800ff067b82 */ /* 0x000f300000000800 */
[----:B------:R-:W3:Y:S01]  /*1250*/  LDC R8, c[0x0][0xb0c] ;  /* 0x0002c300ff087b82 */ /* 0x000ee20000000800 */
[----:B-1----:R-:W-:-:S05]  /*1260*/  IMAD.HI.U32 R4, R21, R4, RZ ;  /* 0x0000000415047227 */ /* 0x002fca00078e00ff */
[----:B------:R-:W-:Y:S01]  /*1270*/  SHF.R.U32.HI R4, RZ, R5, R4 ;  /* 0x00000005ff047219 */ /* 0x000fe20000011604 */
[----:B--2---:R-:W-:Y:S01]  /*1280*/  IMAD.HI.U32 R3, R20, R3, RZ ;  /* 0x0000000314037227 */ /* 0x004fe200078e00ff */
[----:B------:R-:W-:-:S04]  /*1290*/  ISETP.NE.AND P0, PT, R2, 0x1, PT ;  /* 0x000000010200780c */ /* 0x000fc80003f05270 */
[----:B----4-:R-:W-:-:S04]  /*12a0*/  SHF.R.U32.HI R3, RZ, R6, R3 ;  /* 0x00000006ff037219 */ /* 0x010fc80000011603 */
[----:B------:R-:W-:Y:S02]  /*12b0*/  SEL R3, R20, R3, !P0 ;  /* 0x0000000314037207 */ /* 0x000fe40004000000 */
[----:B---3--:R-:W-:-:S04]  /*12c0*/  ISETP.NE.AND P1, PT, R8, 0x1, PT ;  /* 0x000000010800780c */ /* 0x008fc80003f25270 */
[----:B------:R-:W-:-:S05]  /*12d0*/  SEL R4, R21, R4, !P1 ;  /* 0x0000000415047207 */ /* 0x000fca0004800000 */
[----:B------:R-:W-:Y:S02]  /*12e0*/  IMAD.IADD R5, R3, 0x1, -R4 ;  /* 0x0000000103057824 */ /* 0x000fe400078e0a04 */
[----:B------:R-:W-:Y:S02]  /*12f0*/  IMAD.IADD R3, R4, 0x1, -R3 ;  /* 0x0000000104037824 */ /* 0x000fe400078e0a03 */
[----:B------:R-:W-:Y:S02]  /*1300*/  IMAD R21, R5, R8, R21 ;  /* 0x0000000805157224 */ /* 0x000fe400078e0215 */
[----:B------:R-:W-:-:S07]  /*1310*/  IMAD R20, R3, R2, R20 ;  /* 0x0000000203147224 */ /* 0x000fce00078e0214 */
.L_x_16:
[----:B------:R-:W-:Y:S01]  /*1320*/  BAR.SYNC.DEFER_BLOCKING 0x0 ;  /* 0x0000000000007b1d */ /* 0x000fe20000010000 */
[----:B------:R-:W-:Y:S01]  /*1330*/  UISETP.NE.AND UP1, UPT, UR8, 0x2, UPT ;  /* 0x000000020800788c */ /* 0x000fe2000bf25270 */
[----:B------:R-:W-:Y:S02]  /*1340*/  ISETP.NE.OR P5, PT, R0, 0x2, !P5 ;  /* 0x000000020000780c */ /* 0x000fe40006fa5670 */
[----:B------:R-:W-:-:S06]  /*1350*/  LOP3.LUT R2, R103, 0x1f, RZ, 0xc0, !PT ;  /* 0x0000001f67027812 */ /* 0x000fcc00078ec0ff */
[----:B------:R-:W-:Y:S05]  /*1360*/  BRA.U UP1, `(.L_x_17) ;  /* 0x0000001101147547 */ /* 0x000fea000b800000 */
[----:B------:R-:W1:Y:S01]  /*1370*/  LDCU UR13, c[0x0][0x38c] ;  /* 0x00007180ff0d77ac */ /* 0x000e620008000800 */
[----:B------:R-:W2:Y:S01]  /*1380*/  LDC R9, c[0x0][0x370] ;  /* 0x0000dc00ff097b82 */ /* 0x000ea20000000800 */
[----:B------:R-:W-:Y:S01]  /*1390*/  PLOP3.LUT P1, PT, PT, PT, UP2, 0x80, 0x8 ;  /* 0x000000000008781c */ /* 0x000fe20003f2f028 */
[----:B------:R-:W-:Y:S01]  /*13a0*/  IMAD.MOV.U32 R15, RZ, RZ, 0x1 ;  /* 0x00000001ff0f7424 */ /* 0x000fe200078e00ff */
[----:B------:R-:W-:Y:S01]  /*13b0*/  ISETP.EQ.OR P4, PT, R2, RZ, P5 ;  /* 0x000000ff0200720c */ /* 0x000fe20002f82670 */
[----:B------:R-:W-:Y:S01]  /*13c0*/  IMAD.MOV.U32 R14, RZ, RZ, RZ ;  /* 0x000000ffff0e7224 */ /* 0x000fe200078e00ff */
[----:B------:R-:W-:Y:S02]  /*13d0*/  PLOP3.LUT P1, PT, P1, PT, PT, 0x8, 0x80 ;  /* 0x000000000080781c */ /* 0x000fe40000f2e170 */
[----:B------:R-:W-:Y:S01]  /*13e0*/  CS2R R12, SRZ ;  /* 0x00000000000c7805 */ /* 0x000fe2000001ff00 */
[----:B------:R-:W-:Y:S01]  /*13f0*/  IMAD.MOV.U32 R10, RZ, RZ, 0x1 ;  /* 0x00000001ff0a7424 */ /* 0x000fe200078e00ff */
[----:B------:R-:W4:Y:S01]  /*1400*/  LDC R0, c[0x0][0x374] ;  /* 0x0000dd00ff007b82 */ /* 0x000f220000000800 */
[----:B------:R-:W2:Y:S01]  /*1410*/  LDCU.64 UR22, c[0x0][0x348] ;  /* 0x00006900ff1677ac */ /* 0x000ea20008000a00 */
[----:B------:R-:W-:Y:S01]  /*1420*/  UMOV UR6, URZ ;  /* 0x000000ff00067c82 */ /* 0x000fe20008000000 */
[----:B-1----:R-:W-:-:S04]  /*1430*/  UIADD3 UR5, UPT, UPT, UR13, 0x7f, URZ ;  /* 0x0000007f0d057890 */ /* 0x002fc8000fffe0ff */
[----:B------:R-:W-:-:S04]  /*1440*/  USHF.R.S32.HI UR4, URZ, 0x1f, UR5 ;  /* 0x0000001fff047899 */ /* 0x000fc80008011405 */
[----:B------:R-:W-:-:S04]  /*1450*/  ULEA.HI UR4, UR4, UR5, URZ, 0x7 ;  /* 0x0000000504047291 */ /* 0x000fc8000f8f38ff */
[----:B------:R-:W-:Y:S02]  /*1460*/  USHF.R.S32.HI UR15, URZ, 0x7, UR4 ;  /* 0x00000007ff0f7899 */ /* 0x000fe40008011404 */
[----:B------:R-:W-:Y:S02]  /*1470*/  UIADD3 UR4, UPT, UPT, UR13, -0x1, URZ ;  /* 0xffffffff0d047890 */ /* 0x000fe4000fffe0ff */
[----:B------:R-:W-:Y:S02]  /*1480*/  UISETP.LT.U32.AND UP0, UPT, UR15, 0x2, UPT ;  /* 0x000000020f00788c */ /* 0x000fe4000bf01070 */
[----:B------:R-:W-:Y:S02]  /*1490*/  UISETP.GE.U32.AND UP1, UPT, UR4, -0xff, UPT ;  /* 0xffffff010400788c */ /* 0x000fe4000bf26070 */
[----:B------:R-:W-:Y:S02]  /*14a0*/  USEL UR14, UR15, 0x2, UP0 ;  /* 0x000000020f0e7887 */ /* 0x000fe40008000000 */
[----:B------:R-:W-:-:S02]  /*14b0*/  UIADD3 UR13, UPT, UPT, UR13, 0xfe, URZ ;  /* 0x000000fe0d0d7890 */ /* 0x000fc4000fffe0ff */
[----:B------:R-:W-:Y:S02]  /*14c0*/  UIADD3 UR5, UPT, UPT, UR14, -0x1, URZ ;  /* 0xffffffff0e057890 */ /* 0x000fe4000fffe0ff */
[----:B------:R-:W-:-:S03]  /*14d0*/  UIADD3 UR7, UPT, UPT, UR15, -UR14, URZ ;  /* 0x8000000e0f077290 */ /* 0x000fc6000fffe0ff */
[----:B------:R-:W-:-:S04]  /*14e0*/  @UP1 UIADD3 UR5, UPT, UPT, UR14, URZ, URZ ;  /* 0x000000ff0e051290 */ /* 0x000fc8000fffe0ff */
[----:B--2---:R-:W-:-:S12]  /*14f0*/  UIADD3 UR5, UPT, UPT, UR5, 0x1, URZ ;  /* 0x0000000105057890 */ /* 0x004fd8000fffe0ff */
.L_x_35:
[----:B------:R-:W-:Y:S01]  /*1500*/  UISETP.NE.AND UP0, UPT, UR37, URZ, UPT ;  /* 0x000000ff2500728c */ /* 0x000fe2000bf05270 */
[----:B------:R-:W1:Y:S08]  /*1510*/  S2UR UR37, SR_CgaCtaId ;  /* 0x00000000002579c3 */ /* 0x000e700000008800 */
[----:B------:R-:W-:Y:S05]  /*1520*/  BRA.U UP0, `(.L_x_18) ;  /* 0x0000000100347547 */ /* 0x000fea000b800000 */
[----:B------:R-:W2:Y:S01]  /*1530*/  S2R R2, SR_CgaCtaId ;  /* 0x0000000000027919 */ /* 0x000ea20000008800 */
[----:B------:R-:W-:-:S04]  /*1540*/  MOV R3, 0x400 ;  /* 0x0000040000037802 */ /* 0x000fc80000000f00 */
[----:B--2---:R-:W-:Y:S02]  /*1550*/  LEA R3, R2, R3, 0x18 ;  /* 0x0000000302037211 */ /* 0x004fe400078ec0ff */
[----:B------:R-:W-:-:S03]  /*1560*/  SHF.L.U32 R2, R10, 0x1f, RZ ;  /* 0x0000001f0a027819 */ /* 0x000fc600000006ff */
[----:B------:R-:W-:-:S04]  /*1570*/  IMAD R3, R12, 0x8, R3 ;  /* 0x000000080c037824 */ /* 0x000fc800078e0203 */
[----:B------:R-:W2:Y:S02]  /*1580*/  SYNCS.PHASECHK.TRANS64.TRYWAIT P0, [R3+URZ+0xe0], R2 ;  /* 0x0000e002030075a7 */ /* 0x000ea400080011ff */
[----:B--2---:R-:W-:Y:S05]  /*1590*/  @!P0 BRA `(.L_x_19) ;  /* 0x00000078005c8947 */ /* 0x004fea0003800000 */
.L_x_123:
[----:B------:R-:W-:Y:S01]  /*15a0*/  VIADD R12, R12, 0x1 ;  /* 0x000000010c0c7836 */ /* 0x000fe20000000000 */
[----:B------:R2:W-:Y:S04]  /*15b0*/  SYNCS.ARRIVE.TRANS64.A1T0 RZ, [R3+URZ+0xd0], RZ ;  /* 0x0000d0ff03ff79a7 */ /* 0x0005e800081000ff */
[----:B------:R-:W-:-:S04]  /*15c0*/  ISETP.NE.AND P0, PT, R12, 0x2, PT ;  /* 0x000000020c00780c */ /* 0x000fc80003f05270 */
[----:B------:R-:W-:Y:S02]  /*15d0*/  SEL R12, R12, RZ, P0 ;  /* 0x000000ff0c0c7207 */ /* 0x000fe40000000000 */
[----:B--2---:R-:W-:-:S04]  /*15e0*/  SEL R3, RZ, 0x1, P0 ;  /* 0x00000001ff037807 */ /* 0x004fc80000000000 */
[----:B------:R-:W-:-:S07]  /*15f0*/  LOP3.LUT R10, R10, R3, RZ, 0x3c, !PT ;  /* 0x000000030a0a7212 */ /* 0x000fce00078e3cff */
.L_x_18:
[----:B------:R-:W-:Y:S01]  /*1600*/  UMOV UR4, 0x400 ;  /* 0x0000040000047882 */ /* 0x000fe20000000000 */
[----:B------:R-:W-:Y:S01]  /*1610*/  SHF.L.U32 R2, R15, 0x1f, RZ ;  /* 0x0000001f0f027819 */ /* 0x000fe200000006ff */
[----:B-1----:R-:W-:Y:S01]  /*1620*/  ULEA UR4, UR37, UR4, 0x18 ;  /* 0x0000000425047291 */ /* 0x002fe2000f8ec0ff */
[----:B------:R-:W-:Y:S01]  /*1630*/  R2UR UR35, R21 ;  /* 0x00000000152372ca */ /* 0x000fe200000e0000 */
[----:B------:R-:W-:Y:S01]  /*1640*/  UISETP.GE.U32.AND UP0, UPT, UR13, 0xff, UPT ;  /* 0x000000ff0d00788c */ /* 0x000fe2000bf06070 */
[----:B------:R-:W-:Y:S01]  /*1650*/  R2UR UR11, R20 ;  /* 0x00000000140b72ca */ /* 0x000fe200000e0000 */
[----:B------:R-:W-:Y:S01]  /*1660*/  ULEA UR8, UR6, UR4, 0x3 ;  /* 0x0000000406087291 */ /* 0x000fe2000f8e18ff */
[----:B------:R-:W-:-:S08]  /*1670*/  UMOV UR24, URZ ;  /* 0x000000ff00187c82 */ /* 0x000fd00008000000 */
[----:B------:R1:W2:Y:S01]  /*1680*/  SYNCS.PHASECHK.TRANS64.TRYWAIT P0, [UR8+0x10], R2 ;  /* 0x00001002ff0075a7 */ /* 0x0002a20008001108 */
[----:B------:R-:W-:Y:S02]  /*1690*/  USHF.L.U32 UR35, UR35, 0x6, URZ ;  /* 0x0000000623237899 */ /* 0x000fe400080006ff */
[----:B------:R-:W-:Y:S01]  /*16a0*/  USHF.L.U32 UR11, UR11, 0x8, URZ ;  /* 0x000000080b0b7899 */ /* 0x000fe200080006ff */
[----:B------:R-:W-:Y:S11]  /*16b0*/  BRA.U !UP0, `(.L_x_20) ;  /* 0x0000000108a87547 */ /* 0x000ff6000b800000 */
[----:B------:R-:W-:Y:S01]  /*16c0*/  UMOV UR16, URZ ;  /* 0x000000ff00107c82 */ /* 0x000fe20008000000 */
[----:B------:R-:W-:-:S05]  /*16d0*/  UMOV UR17, UR6 ;  /* 0x0000000600117c82 */ /* 0x000fca0008000000 */
.L_x_25:
[----:B-1----:R-:W-:Y:S01]  /*16e0*/  ULEA UR33, UR17, UR4, 0x3 ;  /* 0x0000000411217291 */ /* 0x002fe2000f8e18ff */
[----:B--2---:R-:W-:Y:S01]  /*16f0*/  @!P5 MOV R3, 0xa000 ;  /* 0x0000a0000003d802 */ /* 0x004fe20000000f00 */
[----:B--2---:R-:W-:Y:S10]  /*1700*/  @P0 BRA `(.L_x_21) ;  /* 0x00000000000c0947 */ /* 0x004ff40003800000 */
[----:B------:R-:W-:-:S04]  /*1710*/  SHF.L.U32 R5, R15, 0x1f, RZ ;  /* 0x0000001f0f057819 */ /* 0x000fc800000006ff */
[----:B------:R-:W2:Y:S02]  /*1720*/  SYNCS.PHASECHK.TRANS64.TRYWAIT P0, [UR33+0x10], R5 ;  /* 0x00001005ff0075a7 */ /* 0x000ea40008001121 */
[----:B--2---:R-:W-:Y:S05]  /*1730*/  @!P0 BRA `(.L_x_22) ;  /* 0x0000007800088947 */ /* 0x004fea0003800000 */
.L_x_21:
[----:B------:R2:W-:Y:S01]  /*1740*/  @!P5 SYNCS.ARRIVE.TRANS64 RZ, [UR33], R3 ;  /* 0x00000003ffffd9a7 */ /* 0x0005e20008000021 */
[----:B------:R-:W-:Y:S04]  /*1750*/  BSSY.RECONVERGENT B0, `(.L_x_23) ;  /* 0x0000003000007945 */ /* 0x000fe80003800200 */
[----:B------:R-:W-:Y:S05]  /*1760*/  @P4 BRA `(.L_x_24) ;  /* 0x0000000000044947 */ /* 0x000fea0003800000 */
[----:B------:R-:W-:Y:S05]  /*1770*/  BPT.TRAP 0x1 ;  /* 0x000000040000795c */ /* 0x000fea0000300000 */
.L_x_24:
[----:B------:R-:W-:Y:S05]  /*1780*/  BSYNC.RECONVERGENT B0 ;  /* 0x0000000000007941 */ /* 0x000fea0003800200 */
.L_x_23:
[----:B------:R-:W-:Y:S02]  /*1790*/  UIADD3 UR6, UPT, UPT, UR17, 0x1, URZ ;  /* 0x0000000111067890 */ /* 0x000fe4000fffe0ff */
[----:B------:R-:W-:Y:S02]  /*17a0*/  ULEA UR32, UR17, UR4, 0xd ;  /* 0x0000000411207291 */ /* 0x000fe4000f8e68ff */
[----:B------:R-:W-:Y:S02]  /*17b0*/  UISETP.NE.AND UP0, UPT, UR6, 0x2, UPT ;  /* 0x000000020600788c */ /* 0x000fe4000bf05270 */
[----:B------:R-:W-:Y:S02]  /*17c0*/  UIADD3 UR26, UP1, UPT, UR22, 0x80, URZ ;  /* 0x00000080161a7890 */ /* 0x000fe4000ff3e0ff */
[----:B------:R-:W-:Y:S02]  /*17d0*/  USEL UR9, URZ, 0x1, UP0 ;  /* 0x00000001ff097887 */ /* 0x000fe40008000000 */
[----:B------:R-:W-:-:S02]  /*17e0*/  USEL UR6, UR6, URZ, UP0 ;  /* 0x000000ff06067287 */ /* 0x000fc40008000000 */
[----:B------:R-:W-:Y:S02]  /*17f0*/  UIADD3 UR20, UP0, UPT, UR22, 0x180, URZ ;  /* 0x0000018016147890 */ /* 0x000fe4000ff1e0ff */
[----:B------:R-:W-:Y:S01]  /*1800*/  ULEA UR8, UR6, UR4, 0x3 ;  /* 0x0000000406087291 */ /* 0x000fe2000f8e18ff */
[----:B------:R-:W-:Y:S01]  /*1810*/  LOP3.LUT R15, R15, UR9, RZ, 0x3c, !PT ;  /* 0x000000090f0f7c12 */ /* 0x000fe2000f8e3cff */
[----:B------:R-:W-:Y:S02]  /*1820*/  USHF.L.U32 UR34, UR16, 0x7, URZ ;  /* 0x0000000710227899 */ /* 0x000fe400080006ff */
[----:B------:R-:W-:Y:S01]  /*1830*/  UIADD3.X UR27, UPT, UPT, URZ, UR23, URZ, UP1, !UPT ;  /* 0x00000017ff1b7290 */ /* 0x000fe20008ffe4ff */
[----:B-1----:R-:W-:Y:S01]  /*1840*/  SHF.L.U32 R2, R15, 0x1f, RZ ;  /* 0x0000001f0f027819 */ /* 0x002fe200000006ff */
[----:B------:R-:W-:Y:S02]  /*1850*/  UIADD3 UR32, UPT, UPT, UR32, 0x6400, URZ ;  /* 0x0000640020207890 */ /* 0x000fe4000fffe0ff */
[----:B------:R-:W-:Y:S01]  /*1860*/  UIADD3.X UR21, UPT, UPT, URZ, UR23, URZ, UP0, !UPT ;  /* 0x00000017ff157290 */ /* 0x000fe200087fe4ff */
[----:B------:R1:W1:Y:S01]  /*1870*/  SYNCS.PHASECHK.TRANS64.TRYWAIT P0, [UR8+0x10], R2 ;  /* 0x00001002ff0075a7 */ /* 0x0002620008001108 */
[----:B------:R-:W-:Y:S01]  /*1880*/  ULEA UR8, UR17, UR4, 0xf ;  /* 0x0000000411087291 */ /* 0x000fe2000f8e78ff */
[----:B------:R-:W-:Y:S01]  /*1890*/  UMOV UR18, 0x0 ;  /* 0x0000000000127882 */ /* 0x000fe20000000000 */
[----:B------:R-:W-:-:S02]  /*18a0*/  UMOV UR19, 0x10000000 ;  /* 0x1000000000137882 */ /* 0x000fc40000000000 */
[----:B------:R-:W-:Y:S01]  /*18b0*/  UIADD3 UR8, UPT, UPT, UR8, 0xa400, URZ ;  /* 0x0000a40008087890 */ /* 0x000fe2000fffe0ff */
[----:B------:R1:W-:Y:S01]  /*18c0*/  UTMALDG.3D [UR32], [UR26], desc[UR18] ;  /* 0x000012201a0075b4 */ /* 0x0003e20008011000 */
[----:B------:R-:W-:Y:S01]  /*18d0*/  UMOV UR12, UR36 ;  /* 0x00000024000c7c82 */ /* 0x000fe20008000000 */
[----:B------:R-:W-:Y:S01]  /*18e0*/  UMOV UR9, UR33 ;  /* 0x0000002100097c82 */ /* 0x000fe20008000000 */
[----:B------:R-:W-:Y:S01]  /*18f0*/  UMOV UR10, UR34 ;  /* 0x00000022000a7c82 */ /* 0x000fe20008000000 */
[----:B------:R-:W-:Y:S01]  /*1900*/  UIADD3 UR16, UPT, UPT, UR16, 0x1, URZ ;  /* 0x0000000110107890 */ /* 0x000fe2000fffe0ff */
[----:B------:R-:W-:Y:S01]  /*1910*/  UMOV UR24, UR5 ;  /* 0x0000000500187c82 */ /* 0x000fe20008000000 */
[----:B------:R-:W-:Y:S02]  /*1920*/  UMOV UR17, UR6 ;  /* 0x0000000600117c82 */ /* 0x000fe40008000000 */
[----:B------:R1:W-:Y:S01]  /*1930*/  UTMALDG.3D [UR8], [UR20], desc[UR18] ;  /* 0x00001208140075b4 */ /* 0x0003e20008011000 */
[----:B------:R-:W-:-:S09]  /*1940*/  UISETP.NE.AND UP0, UPT, UR16, UR5, UPT ;  /* 0x000000051000728c */ /* 0x000fd2000bf05270 */
[----:B------:R-:W-:Y:S05]  /*1950*/  BRA.U UP0, `(.L_x_25) ;  /* 0xfffffffd00607547 */ /* 0x000fea000b83ffff */
.L_x_20:
[----:B-1----:R-:W-:Y:S01]  /*1960*/  ULEA UR8, UR6, UR4, 0x3 ;  /* 0x0000000406087291 */ /* 0x002fe2000f8e18ff */
[----:B------:R-:W-:Y:S01]  /*1970*/  SHF.L.U32 R2, R15, 0x1f, RZ ;  /* 0x0000001f0f027819 */ /* 0x000fe200000006ff */
[----:B------:R-:W-:Y:S01]  /*1980*/  @!P1 SYNCS.ARRIVE.TRANS64.A1T0 RZ, [UR4+0x68], RZ ;  /* 0x000068ffffff99a7 */ /* 0x000fe20008100004 */
[----:B------:R-:W-:-:S06]  /*1990*/  UISETP.GT.AND UP0, UPT, UR15, UR14, UPT ;  /* 0x0000000e0f00728c */ /* 0x000fcc000bf04270 */
[----:B--2---:R1:W2:Y:S03]  /*19a0*/  SYNCS.PHASECHK.TRANS64.TRYWAIT P0, [UR8+0x10], R2 ;  /* 0x00001002ff0075a7 */ /* 0x0042a60008001108 */
[----:B------:R-:W-:Y:S05]  /*19b0*/  BRA.U !UP0, `(.L_x_26) ;  /* 0x0000000108ac7547 */ /* 0x000fea000b800000 */
[----:B------:R-:W-:Y:S01]  /*19c0*/  UIADD3 UR21, UPT, UPT, UR7, UR24, URZ ;  /* 0x0000001807157290 */ /* 0x000fe2000fffe0ff */
[----:B------:R-:W-:-:S11]  /*19d0*/  UMOV UR25, UR6 ;  /* 0x0000000600197c82 */ /* 0x000fd60008000000 */
.L_x_31:
[----:B-1----:R-:W-:Y:S01]  /*19e0*/  ULEA UR17, UR25, UR4, 0x3 ;  /* 0x0000000419117291 */ /* 0x002fe2000f8e18ff */
[----:B--2---:R-:W-:Y:S01]  /*19f0*/  @!P5 MOV R3, 0xa000 ;  /* 0x0000a0000003d802 */ /* 0x004fe20000000f00 */
[----:B--2---:R-:W-:Y:S10]  /*1a00*/  @P0 BRA `(.L_x_27) ;  /* 0x00000000000c0947 */ /* 0x004ff40003800000 */
[----:B------:R-:W-:-:S04]  /*1a10*/  SHF.L.U32 R5, R15, 0x1f, RZ ;  /* 0x0000001f0f057819 */ /* 0x000fc800000006ff */
[----:B------:R-:W2:Y:S02]  /*1a20*/  SYNCS.PHASECHK.TRANS64.TRYWAIT P0, [UR17+0x10], R5 ;  /* 0x00001005ff0075a7 */ /* 0x000ea40008001111 */
[----:B--2---:R-:W-:Y:S05]  /*1a30*/  @!P0 BRA `(.L_x_28) ;  /* 0x0000007400608947 */ /* 0x004fea0003800000 */
.L_x_27:
[----:B------:R2:W-:Y:S01]  /*1a40*/  @!P5 SYNCS.ARRIVE.TRANS64 RZ, [UR17], R3 ;  /* 0x00000003ffffd9a7 */ /* 0x0005e20008000011 */
[----:B------:R-:W-:Y:S04]  /*1a50*/  BSSY.RECONVERGENT B0, `(.L_x_29) ;  /* 0x0000003000007945 */ /* 0x000fe80003800200 */
[----:B------:R-:W-:Y:S05]  /*1a60*/  @P4 BRA `(.L_x_30) ;  /* 0x0000000000044947 */ /* 0x000fea0003800000 */
[----:B------:R-:W-:Y:S05]  /*1a70*/  BPT.TRAP 0x1 ;  /* 0x000000040000795c */ /* 0x000fea0000300000 */
.L_x_30:
[----:B------:R-:W-:Y:S05]  /*1a80*/  BSYNC.RECONVERGENT B0 ;  /* 0x0000000000007941 */ /* 0x000fea0003800200 */
.L_x_29:
        /* <DEDUP_REMOVED lines=10> */
[----:B------:R-:W-:Y:S01]  /*1b30*/  UIADD3 UR16, UPT, UPT, UR16, 0x6400, URZ ;  /* 0x0000640010107890 */ /* 0x000fe2000fffe0ff */
[----:B-1----:R-:W-:Y:S01]  /*1b40*/  SHF.L.U32 R2, R15, 0x1f, RZ ;  /* 0x0000001f0f027819 */ /* 0x002fe200000006ff */
[----:B------:R-:W-:Y:S02]  /*1b50*/  UIADD3.X UR31, UPT, UPT, URZ, UR23, URZ, UP1, !UPT ;  /* 0x00000017ff1f7290 */ /* 0x000fe40008ffe4ff */
[----:B------:R-:W-:Y:S01]  /*1b60*/  UIADD3.X UR29, UPT, UPT, URZ, UR23, URZ, UP0, !UPT ;  /* 0x00000017ff1d7290 */ /* 0x000fe200087fe4ff */
[----:B------:R1:W1:Y:S01]  /*1b70*/  SYNCS.PHASECHK.TRANS64.TRYWAIT P0, [UR8+0x10], R2 ;  /* 0x00001002ff0075a7 */ /* 0x0002620008001108 */
[----:B------:R-:W-:Y:S01]  /*1b80*/  ULEA UR8, UR25, UR4, 0xf ;  /* 0x0000000419087291 */ /* 0x000fe2000f8e78ff */
[----:B------:R-:W-:Y:S01]  /*1b90*/  UMOV UR26, 0x0 ;  /* 0x00000000001a7882 */ /* 0x000fe20000000000 */
[----:B------:R-:W-:-:S02]  /*1ba0*/  UMOV UR27, 0x10000000 ;  /* 0x10000000001b7882 */ /* 0x000fc40000000000 */
[----:B------:R-:W-:Y:S01]  /*1bb0*/  UIADD3 UR8, UPT, UPT, UR8, 0xa400, URZ ;  /* 0x0000a40008087890 */ /* 0x000fe2000fffe0ff */
[----:B------:R-:W-:Y:S01]  /*1bc0*/  UMOV UR19, UR35 ;  /* 0x0000002300137c82 */ /* 0x000fe20008000000 */
[----:B------:R-:W-:Y:S01]  /*1bd0*/  UMOV UR20, UR36 ;  /* 0x0000002400147c82 */ /* 0x000fe20008000000 */
[----:B------:R-:W-:Y:S01]  /*1be0*/  UMOV UR12, UR36 ;  /* 0x00000024000c7c82 */ /* 0x000fe20008000000 */
[----:B------:R-:W-:Y:S01]  /*1bf0*/  UMOV UR9, UR17 ;  /* 0x0000001100097c82 */ /* 0x000fe20008000000 */
[----:B------:R-:W-:Y:S01]  /*1c00*/  UMOV UR10, UR18 ;  /* 0x00000012000a7c82 */ /* 0x000fe20008000000 */
[----:B------:R1:W-:Y:S01]  /*1c10*/  UTMALDG.3D [UR16], [UR30], desc[UR26] ;  /* 0x00001a101e0075b4 */ /* 0x0003e20008011000 */
[----:B------:R-:W-:Y:S01]  /*1c20*/  UIADD3 UR24, UPT, UPT, UR24, 0x1, URZ ;  /* 0x0000000118187890 */ /* 0x000fe2000fffe0ff */
[----:B------:R-:W-:-:S03]  /*1c30*/  UMOV UR25, UR6 ;  /* 0x0000000600197c82 */ /* 0x000fc60008000000 */
[----:B------:R-:W-:Y:S01]  /*1c40*/  UISETP.NE.AND UP0, UPT, UR24, UR21, UPT ;  /* 0x000000151800728c */ /* 0x000fe2000bf05270 */
[----:B------:R1:W-:Y:S08]  /*1c50*/  UTMALDG.3D [UR8], [UR28], desc[UR26] ;  /* 0x00001a081c0075b4 */ /* 0x0003f00008011000 */
[----:B------:R-:W-:Y:S05]  /*1c60*/  BRA.U UP0, `(.L_x_31) ;  /* 0xfffffffd005c7547 */ /* 0x000fea000b83ffff */
.L_x_26:
[C---:B-1----:R-:W-:Y:S01]  /*1c70*/  LEA R2, R14.reuse, UR4, 0x3 ;  /* 0x000000040e027c11 */ /* 0x042fe2000f8e18ff */
[----:B------:R-:W-:Y:S01]  /*1c80*/  NOP ;  /* 0x0000000000007918 */ /* 0x000fe20000000000 */
[----:B--2---:R-:W-:Y:S02]  /*1c90*/  SHF.L.U32 R3, R13, 0x1f, RZ ;  /* 0x0000001f0d037819 */ /* 0x004fe400000006ff */
[----:B------:R-:W-:Y:S02]  /*1ca0*/  LEA R4, R14, UR4, 0x4 ;  /* 0x000000040e047c11 */ /* 0x000fe4000f8e20ff */
[----:B------:R-:W1:Y:S02]  /*1cb0*/  SYNCS.PHASECHK.TRANS64.TRYWAIT P0, [R2+URZ+0x70], R3 ;  /* 0x00007003020075a7 */ /* 0x000e6400080011ff */
[----:B-1----:R-:W-:Y:S05]  /*1cc0*/  @!P0 BRA `(.L_x_32) ;  /* 0x0000007000d48947 */ /* 0x002fea0003800000 */
.L_x_126:
[----:B------:R-:W2:Y:S01]  /*1cd0*/  LDS.128 R4, [R4+0x100] ;  /* 0x0001000004047984 */ /* 0x000ea20000000c00 */
[----:B---3--:R-:W-:Y:S01]  /*1ce0*/  ISETP.GE.AND P0, PT, R40, 0x1, PT ;  /* 0x000000012800780c */ /* 0x008fe20003f06270 */
[----:B-1----:R-:W-:Y:S01]  /*1cf0*/  VIADD R2, R2, 0x80 ;  /* 0x0000008002027836 */ /* 0x002fe20000000000 */
[----:B------:R-:W-:Y:S01]  /*1d00*/  @!PT LDS RZ, [RZ] ;  /* 0x00000000fffff984 */ /* 0x000fe20000000800 */
[----:B------:R-:W-:Y:S01]  /*1d10*/  @!PT LDS RZ, [RZ] ;  /* 0x00000000fffff984 */ /* 0x000fe20000000800 */
[----:B------:R-:W-:Y:S01]  /*1d20*/  @!PT LDS RZ, [RZ] ;  /* 0x00000000fffff984 */ /* 0x000fe20000000800 */
[----:B------:R-:W-:Y:S01]  /*1d30*/  @!PT LDS RZ, [RZ] ;  /* 0x00000000fffff984 */ /* 0x000fe20000000800 */
[----:B------:R1:W-:Y:S06]  /*1d40*/  MEMBAR.ALL.CTA ;  /* 0x0000000000007992 */ /* 0x0003ec0000008000 */
[----:B-1----:R-:W1:Y:S01]  /*1d50*/  FENCE.VIEW.ASYNC.S ;  /* 0x00000000000073c6 */ /* 0x002e620000000000 */
[----:B------:R-:W-:-:S04]  /*1d60*/  PRMT R2, RZ, 0x654, R2 ;  /* 0x00000654ff027816 */ /* 0x000fc80000000002 */
[----:B-1----:R1:W-:Y:S01]  /*1d70*/  SYNCS.ARRIVE.TRANS64.RED.A1T0 RZ, [R2+URZ], RZ ;  /* 0x000000ff02ff79a7 */ /* 0x0023e200081004ff */
[----:B--2---:R-:W-:-:S13]  /*1d80*/  LOP3.LUT P2, RZ, R6, 0x1, RZ, 0xc0, !PT ;  /* 0x0000000106ff7812 */ /* 0x004fda000784c0ff */
[----:B------:R-:W-:Y:S01]  /*1d90*/  @P2 SHF.R.U32.HI R3, RZ, 0x10, R5 ;  /* 0x00000010ff032819 */ /* 0x000fe20000011605 */
[----:B------:R-:W-:Y:S01]  /*1da0*/  VOTEU.ANY UP0, P2 ;  /* 0x0000000000ff7886 */ /* 0x000fe20001000100 */
[----:B------:R-:W-:Y:S02]  /*1db0*/  @P2 MOV R11, R4 ;  /* 0x00000004000b2202 */ /* 0x000fe40000000f00 */
[----:B------:R-:W-:Y:S02]  /*1dc0*/  @P2 R2UR.BROADCAST UR8, R3 ;  /* 0x00000000030822ca */ /* 0x000fe400008e0000 */
[----:B------:R-:W-:-:S11]  /*1dd0*/  @P2 LOP3.LUT R8, R5, 0xffff, RZ, 0xc0, !PT ;  /* 0x0000ffff05082812 */ /* 0x000fd600078ec0ff */
[----:B------:R-:W-:Y:S01]  /*1de0*/  @UP0 UMOV UR36, UR8 ;  /* 0x0000000800240c82 */ /* 0x000fe20008000000 */
[----:B-1----:R-:W-:Y:S05]  /*1df0*/  @!P0 BRA `(.L_x_33) ;  /* 0x0000000000b88947 */ /* 0x002fea0003800000 */
[----:B------:R-:W4:Y:S01]  /*1e00*/  LDC.64 R4, c[0x0][0xb18] ;  /* 0x0002c600ff047b82 */ /* 0x000f220000000a00 */
[----:B------:R-:W-:-:S07]  /*1e10*/  ISETP.NE.AND P3, PT, R40, 0x1, PT ;  /* 0x000000012800780c */ /* 0x000fce0003f65270 */
[----:B------:R-:W1:Y:S08]  /*1e20*/  LDC.64 R6, c[0x0][0xb10] ;  /* 0x0002c400ff067b82 */ /* 0x000e700000000a00 */
[----:B------:R-:W2:Y:S08]  /*1e30*/  LDC R16, c[0x0][0xb20] ;  /* 0x0002c800ff107b82 */ /* 0x000eb00000000800 */
[----:B------:R-:W3:Y:S01]  /*1e40*/  LDC R18, c[0x0][0xb0c] ;  /* 0x0002c300ff127b82 */ /* 0x000ee20000000800 */
[----:B----4-:R-:W-:Y:S01]  /*1e50*/  IMAD.HI.U32 R17, R0, R5, RZ ;  /* 0x0000000500117227 */ /* 0x010fe200078e00ff */
[----:B------:R-:W-:-:S03]  /*1e60*/  ISETP.NE.AND P0, PT, R4, 0x1, PT ;  /* 0x000000010400780c */ /* 0x000fc60003f05270 */
[----:B------:R-:W-:-:S03]  /*1e70*/  IMAD.HI.U32 R5, R8, R5, RZ ;  /* 0x0000000508057227 */ /* 0x000fc600078e00ff */
[----:B------:R-:W4:Y:S01]  /*1e80*/  LDC.64 R2, c[0x0][0xb28] ;  /* 0x0002ca00ff027b82 */ /* 0x000f220000000a00 */
[----:B-1----:R-:W-:-:S04]  /*1e90*/  IMAD.HI.U32 R20, R9, R6, RZ ;  /* 0x0000000609147227 */ /* 0x002fc800078e00ff */
[----:B------:R-:W-:Y:S01]  /*1ea0*/  IMAD.HI.U32 R22, R11, R6, RZ ;  /* 0x000000060b167227 */ /* 0x000fe200078e00ff */
[----:B------:R-:W-:Y:S02]  /*1eb0*/  SHF.R.U32.HI R20, RZ, R7, R20 ;  /* 0x00000007ff147219 */ /* 0x000fe40000011614 */
[-C--:B--2---:R-:W-:Y:S02]  /*1ec0*/  SHF.R.U32.HI R17, RZ, R16.reuse, R17 ;  /* 0x00000010ff117219 */ /* 0x084fe40000011611 */
[----:B------:R-:W-:Y:S02]  /*1ed0*/  SHF.R.U32.HI R5, RZ, R16, R5 ;  /* 0x00000010ff057219 */ /* 0x000fe40000011605 */
[----:B------:R-:W-:Y:S02]  /*1ee0*/  SEL R17, R0, R17, !P0 ;  /* 0x0000001100117207 */ /* 0x000fe40004000000 */
[----:B------:R-:W-:Y:S02]  /*1ef0*/  SHF.R.U32.HI R22, RZ, R7, R22 ;  /* 0x00000007ff167219 */ /* 0x000fe40000011616 */
[----:B---3--:R-:W-:-:S02]  /*1f00*/  ISETP.NE.AND P1, PT, R18, 0x1, PT ;  /* 0x000000011200780c */ /* 0x008fc40003f25270 */
[----:B------:R-:W-:Y:S02]  /*1f10*/  SEL R5, R8, R5, !P0 ;  /* 0x0000000508057207 */ /* 0x000fe40004000000 */
[----:B------:R-:W-:Y:S02]  /*1f20*/  SEL R19, R9, R20, !P1 ;  /* 0x0000001409137207 */ /* 0x000fe40004800000 */
[----:B------:R-:W-:Y:S01]  /*1f30*/  SEL R7, R11, R22, !P1 ;  /* 0x000000160b077207 */ /* 0x000fe20004800000 */
[----:B----4-:R-:W-:-:S04]  /*1f40*/  IMAD.HI.U32 R20, R17, R2, RZ ;  /* 0x0000000211147227 */ /* 0x010fc800078e00ff */
[----:B------:R-:W-:Y:S01]  /*1f50*/  IMAD.HI.U32 R6, R19, R2, RZ ;  /* 0x0000000213067227 */ /* 0x000fe200078e00ff */
[----:B------:R-:W-:-:S04]  /*1f60*/  @P3 SHF.R.U32.HI R17, RZ, R3, R20 ;  /* 0x00000003ff113219 */ /* 0x000fc80000011614 */
[----:B------:R-:W-:Y:S01]  /*1f70*/  @P3 SHF.R.U32.HI R19, RZ, R3, R6 ;  /* 0x00000003ff133219 */ /* 0x000fe20000011606 */
[----:B------:R-:W-:-:S04]  /*1f80*/  IMAD R17, R40, R17, RZ ;  /* 0x0000001128117224 */ /* 0x000fc800078e02ff */
[----:B------:R-:W-:Y:S01]  /*1f90*/  IMAD R6, R40, R19, RZ ;  /* 0x0000001328067224 */ /* 0x000fe200078e02ff */
[C---:B------:R-:W-:Y:S02]  /*1fa0*/  ISETP.GE.AND P0, PT, R5.reuse, R17, PT ;  /* 0x000000110500720c */ /* 0x040fe40003f06270 */
[----:B------:R-:W-:Y:S02]  /*1fb0*/  IADD3 R17, PT, PT, -R5, RZ, RZ ;  /* 0x000000ff05117210 */ /* 0x000fe40007ffe1ff */
[----:B------:R-:W-:Y:S01]  /*1fc0*/  ISETP.GE.OR P0, PT, R7, R6, P0 ;  /* 0x000000060700720c */ /* 0x000fe20000706670 */
[----:B------:R-:W-:-:S04]  /*1fd0*/  IMAD.HI.U32 R6, R5, R2, RZ ;  /* 0x0000000205067227 */ /* 0x000fc800078e00ff */
[----:B------:R-:W-:Y:S01]  /*1fe0*/  IMAD R8, R4, R17, R8 ;  /* 0x0000001104087224 */ /* 0x000fe200078e0208 */
[----:B------:R-:W-:-:S04]  /*1ff0*/  SHF.R.U32.HI R6, RZ, R3, R6 ;  /* 0x00000003ff067219 */ /* 0x000fc80000011606 */
[----:B------:R-:W-:-:S03]  /*2000*/  SEL R6, R5, R6, !P3 ;  /* 0x0000000605067207 */ /* 0x000fc60005800000 */
[----:B------:R-:W-:-:S04]  /*2010*/  @!P0 IMAD.HI.U32 R16, R7, R2, RZ ;  /* 0x0000000207108227 */ /* 0x000fc800078e00ff */
[----:B------:R-:W-:Y:S01]  /*2020*/  IMAD.MOV R2, RZ, RZ, -R6 ;  /* 0x000000ffff027224 */ /* 0x000fe200078e0a06 */
[----:B------:R-:W-:-:S03]  /*2030*/  @!P0 SHF.R.U32.HI R16, RZ, R3, R16 ;  /* 0x00000003ff108219 */ /* 0x000fc60000011610 */
[----:B------:R-:W-:Y:S01]  /*2040*/  IMAD R2, R40, R2, R5 ;  /* 0x0000000228027224 */ /* 0x000fe200078e0205 */
        /* <DEDUP_REMOVED lines=9> */
.L_x_33:
[----:B------:R-:W1:Y:S02]  /*20e0*/  LDCU UR8, c[0x0][0xb30] ;  /* 0x00016600ff0877ac */ /* 0x000e640008000800 */
[----:B-1----:R-:W-:-:S09]  /*20f0*/  UISETP.NE.AND UP0, UPT, UR8, 0x1, UPT ;  /* 0x000000010800788c */ /* 0x002fd2000bf05270 */
[----:B------:R-:W-:Y:S05]  /*2100*/  BRA.U UP0, `(.L_x_34) ;  /* 0x0000000100407547 */ /* 0x000fea000b800000 */
[----:B------:R-:W1:Y:S08]  /*2110*/  LDC.64 R4, c[0x0][0xb10] ;  /* 0x0002c400ff047b82 */ /* 0x000e700000000a00 */
[----:B------:R-:W2:Y:S08]  /*2120*/  LDC.64 R2, c[0x0][0xb18] ;  /* 0x0002c600ff027b82 */ /* 0x000eb00000000a00 */
[----:B------:R-:W3:Y:S08]  /*2130*/  LDC R6, c[0x0][0xb20] ;  /* 0x0002c800ff067b82 */ /* 0x000ef00000000800 */
[----:B------:R-:W4:Y:S01]  /*2140*/  LDC R16, c[0x0][0xb0c] ;  /* 0x0002c300ff107b82 */ /* 0x000f220000000800 */
[----:B-1----:R-:W-:-:S05]  /*2150*/  IMAD.HI.U32 R4, R11, R4, RZ ;  /* 0x000000040b047227 */ /* 0x002fca00078e00ff */
[----:B------:R-:W-:Y:S01]  /*2160*/  SHF.R.U32.HI R4, RZ, R5, R4 ;  /* 0x00000005ff047219 */ /* 0x000fe20000011604 */
[----:B--2---:R-:W-:Y:S01]  /*2170*/  IMAD.HI.U32 R3, R8, R3, RZ ;  /* 0x0000000308037227 */ /* 0x004fe200078e00ff */
[----:B------:R-:W-:-:S04]  /*2180*/  ISETP.NE.AND P0, PT, R2, 0x1, PT ;  /* 0x000000010200780c */ /* 0x000fc80003f05270 */
[----:B---3--:R-:W-:-:S04]  /*2190*/  SHF.R.U32.HI R3, RZ, R6, R3 ;  /* 0x00000006ff037219 */ /* 0x008fc80000011603 */
[----:B------:R-:W-:Y:S02]  /*21a0*/  SEL R3, R8, R3, !P0 ;  /* 0x0000000308037207 */ /* 0x000fe40004000000 */
[----:B----4-:R-:W-:-:S04]  /*21b0*/  ISETP.NE.AND P1, PT, R16, 0x1, PT ;  /* 0x000000011000780c */ /* 0x010fc80003f25270 */
[----:B------:R-:W-:-:S05]  /*21c0*/  SEL R4, R11, R4, !P1 ;  /* 0x000000040b047207 */ /* 0x000fca0004800000 */
[----:B------:R-:W-:Y:S02]  /*21d0*/  IMAD.IADD R5, R3, 0x1, -R4 ;  /* 0x0000000103057824 */ /* 0x000fe400078e0a04 */
[----:B------:R-:W-:Y:S02]  /*21e0*/  IMAD.IADD R3, R4, 0x1, -R3 ;  /* 0x0000000104037824 */ /* 0x000fe400078e0a03 */
[----:B------:R-:W-:Y:S02]  /*21f0*/  IMAD R11, R5, R16, R11 ;  /* 0x00000010050b7224 */ /* 0x000fe400078e020b */
[----:B------:R-:W-:-:S07]  /*2200*/  IMAD R8, R3, R2, R8 ;  /* 0x0000000203087224 */ /* 0x000fce00078e0208 */
.L_x_34:
[----:B------:R-:W-:Y:S01]  /*2210*/  VIADD R14, R14, 0x1 ;  /* 0x000000010e0e7836 */ /* 0x000fe20000000000 */
[----:B------:R-:W-:Y:S01]  /*2220*/  PLOP3.LUT P1, PT, PT, PT, PT, 0x80, 0x8 ;  /* 0x000000000008781c */ /* 0x000fe20003f2f070 */
[----:B------:R-:W-:Y:S02]  /*2230*/  IMAD.IADD R21, R11, 0x1, R90 ;  /* 0x000000010b157824 */ /* 0x000fe400078e025a */
[----:B------:R-:W-:Y:S01]  /*2240*/  IMAD.IADD R20, R8, 0x1, R83 ;  /* 0x0000000108147824 */ /* 0x000fe200078e0253 */
[----:B------:R-:W-:-:S04]  /*2250*/  ISETP.NE.AND P0, PT, R14, 0x2, PT ;  /* 0x000000020e00780c */ /* 0x000fc80003f05270 */
[----:B------:R-:W-:Y:S02]  /*2260*/  SEL R2, RZ, 0x1, P0 ;  /* 0x00000001ff027807 */ /* 0x000fe40000000000 */
[----:B------:R-:W-:Y:S02]  /*2270*/  SEL R14, R14, RZ, P0 ;  /* 0x000000ff0e0e7207 */ /* 0x000fe40000000000 */
[----:B------:R-:W-:Y:S01]  /*2280*/  LOP3.LUT R13, R13, R2, RZ, 0x3c, !PT ;  /* 0x000000020d0d7212 */ /* 0x000fe200078e3cff */
[----:B------:R-:W-:Y:S06]  /*2290*/  @P2 BRA `(.L_x_35) ;  /* 0xfffffff000982947 */ /* 0x000fec000383ffff */
[----:B------:R-:W-:Y:S01]  /*22a0*/  UIADD3 UR5, UPT, UPT, UR4, 0x10, URZ ;  /* 0x0000001004057890 */ /* 0x000fe2000fffe0ff */
[----:B------:R-:W-:-:S03]  /*22b0*/  SHF.L.U32 R3, R15, 0x1f, RZ ;  /* 0x0000001f0f037819 */ /* 0x000fc600000006ff */
[----:B------:R-:W-:-:S09]  /*22c0*/  ULEA UR4, UR6, UR5, 0x3 ;  /* 0x0000000506047291 */ /* 0x000fd2000f8e18ff */
[----:B------:R-:W1:Y:S02]  /*22d0*/  SYNCS.PHASECHK.TRANS64.TRYWAIT P0, [UR4], R3 ;  /* 0x00000003ff0075a7 */ /* 0x000e640008001104 */
[----:B-1----:R-:W-:Y:S05]  /*22e0*/  @!P0 BRA `(.L_x_36) ;  /* 0x0000006c00608947 */ /* 0x002fea0003800000 */
.L_x_128:
[----:B------:R-:W-:-:S04]  /*22f0*/  UIADD3 UR6, UPT, UPT, UR6, 0x1, URZ ;  /* 0x0000000106067890 */ /* 0x000fc8000fffe0ff */
[----:B------:R-:W-:-:S04]  /*2300*/  UISETP.NE.AND UP0, UPT, UR6, 0x2, UPT ;  /* 0x000000020600788c */ /* 0x000fc8000bf05270 */
[----:B------:R-:W-:Y:S02]  /*2310*/  USEL UR4, URZ, 0x1, UP0 ;  /* 0x00000001ff047887 */ /* 0x000fe40008000000 */
[----:B------:R-:W-:-:S04]  /*2320*/  USEL UR6, UR6, URZ, UP0 ;  /* 0x000000ff06067287 */ /* 0x000fc80008000000 */
[----:B------:R-:W-:Y:S01]  /*2330*/  ULEA UR6, UR6, UR5, 0x3 ;  /* 0x0000000506067291 */ /* 0x000fe2000f8e18ff */
[----:B-1----:R-:W-:-:S04]  /*2340*/  LOP3.LUT R3, R15, UR4, RZ, 0x3c, !PT ;  /* 0x000000040f037c12 */ /* 0x002fc8000f8e3cff */
[----:B------:R-:W-:Y:S01]  /*2350*/  SHF.L.U32 R3, R3, 0x1f, RZ ;  /* 0x0000001f03037819 */ /* 0x000fe200000006ff */
[----:B----4-:R-:W-:-:S07]  /*2360*/  IMAD.U32 R0, RZ, RZ, UR6 ;  /* 0x00000006ff007e24 */ /* 0x010fce000f8e00ff */
.L_x_37:
[----:B-1----:R1:W2:Y:S02]  /*2370*/  SYNCS.PHASECHK.TRANS64.TRYWAIT P0, [R0+URZ], R3 ;  /* 0x00000003000075a7 */ /* 0x0022a400080011ff */
[----:B--2---:R-:W-:Y:S05]  /*2380*/  @!P0 NANOSLEEP.SYNCS 0x989680 ;  /* 0x009896800000895d */ /* 0x004fea0003900000 */
[----:B------:R-:W2:Y:S02]  /*2390*/  @!P0 SYNCS.PHASECHK.TRANS64 P0, [R0+URZ], R3 ;  /* 0x00000003000085a7 */ /* 0x000ea400080010ff */
[----:B--2---:R-:W-:Y:S05]  /*23a0*/  @P0 EXIT ;  /* 0x000000000000094d */ /* 0x004fea0003800000 */
[----:B------:R-:W-:Y:S05]  /*23b0*/  BRA `(.L_x_37) ;  /* 0xfffffffc00ec7947 */ /* 0x000fea000383ffff */
.L_x_17:
[----:B------:R-:W-:-:S04]  /*23c0*/  UISETP.NE.AND UP1, UPT, UR37, URZ, UPT ;  /* 0x000000ff2500728c */ /* 0x000fc8000bf25270 */
[----:B------:R-:W-:-:S09]  /*23d0*/  UISETP.NE.OR UP1, UPT, UR8, 0x1, UP1 ;  /* 0x000000010800788c */ /* 0x000fd20008f25670 */
[----:B------:R-:W-:Y:S05]  /*23e0*/  BRA.U UP1, `(.L_x_38) ;  /* 0x0000000501487547 */ /* 0x000fea000b800000 */
[----:B------:R-:W-:Y:S01]  /*23f0*/  ISETP.NE.AND P2, PT, R2, RZ, PT ;  /* 0x000000ff0200720c */ /* 0x000fe20003f45270 */
[----:B------:R-:W-:Y:S01]  /*2400*/  IMAD.MOV.U32 R12, RZ, RZ, 0x1 ;  /* 0x00000001ff0c7424 */ /* 0x000fe200078e00ff */
[----:B------:R-:W-:Y:S02]  /*2410*/  CS2R R10, SRZ ;  /* 0x00000000000a7805 */ /* 0x000fe4000001ff00 */
[----:B------:R-:W-:Y:S01]  /*2420*/  CS2R R8, SRZ ;  /* 0x0000000000087805 */ /* 0x000fe2000001ff00 */
[----:B------:R-:W-:Y:S01]  /*2430*/  UMOV UR4, 0x400 ;  /* 0x0000040000047882 */ /* 0x000fe20000000000 */
[----:B------:R-:W-:Y:S01]  /*2440*/  UMOV UR6, URZ ;  /* 0x000000ff00067c82 */ /* 0x000fe20008000000 */
[----:B------:R-:W-:-:S12]  /*2450*/  ULEA UR37, UR37, UR4, 0x18 ;  /* 0x0000000425257291 */ /* 0x000fd8000f8ec0ff */
.L_x_42:
[----:B------:R-:W-:Y:S02]  /*2460*/  LEA R0, R8, UR37, 0x3 ;  /* 0x0000002508007c11 */ /* 0x000fe4000f8e18ff */
[----:B------:R-:W-:-:S03]  /*2470*/  SHF.L.U32 R5, R9, 0x1f, RZ ;  /* 0x0000001f09057819 */ /* 0x000fc600000006ff */
[----:B------:R-:W-:Y:S01]  /*2480*/  VIADD R4, R0, 0xe0 ;  /* 0x000000e000047836 */ /* 0x000fe20000000000 */
[----:B------:R-:W1:Y:S02]  /*2490*/  SYNCS.PHASECHK.TRANS64.TRYWAIT P0, [R0+URZ+0xd0], R5 ;  /* 0x0000d005000075a7 */ /* 0x000e6400080011ff */
[----:B-1----:R-:W-:Y:S05]  /*24a0*/  @!P0 BRA `(.L_x_39) ;  /* 0x0000006c00088947 */ /* 0x002fea0003800000 */
.L_x_129:
[----:B------:R-:W-:Y:S01]  /*24b0*/  ULEA UR5, UR6, UR37, 0x3 ;  /* 0x0000002506057291 */ /* 0x000fe2000f8e18ff */
[----:B------:R-:W-:Y:S02]  /*24c0*/  PRMT R4, RZ, 0x654, R4 ;  /* 0x00000654ff047816 */ /* 0x000fe40000000004 */
[----:B-1----:R-:W-:Y:S01]  /*24d0*/  SHF.L.U32 R5, R12, 0x1f, RZ ;  /* 0x0000001f0c057819 */ /* 0x002fe200000006ff */
[----:B------:R-:W-:Y:S01]  /*24e0*/  UIADD3 UR4, UPT, UPT, UR5, 0x70, URZ ;  /* 0x0000007005047890 */ /* 0x000fe2000fffe0ff */
[----:B------:R1:W-:Y:S05]  /*24f0*/  SYNCS.ARRIVE.TRANS64.RED.A1T0 RZ, [R4+URZ], RZ ;  /* 0x000000ff04ff79a7 */ /* 0x0003ea00081004ff */
[----:B------:R-:W-:Y:S01]  /*2500*/  IMAD.U32 R7, RZ, RZ, UR4 ;  /* 0x00000004ff077e24 */ /* 0x000fe2000f8e00ff */
[----:B------:R-:W2:Y:S04]  /*2510*/  SYNCS.PHASECHK.TRANS64.TRYWAIT P0, [UR5+0x80], R5 ;  /* 0x00008005ff0075a7 */ /* 0x000ea80008001105 */
[----:B------:R-:W-:Y:S01]  /*2520*/  PRMT R6, R2, 0x654, R7 ;  /* 0x0000065402067816 */ /* 0x000fe20000000007 */
[----:B-1----:R-:W-:Y:S01]  /*2530*/  @!P2 IMAD.MOV.U32 R4, RZ, RZ, 0x10 ;  /* 0x00000010ff04a424 */ /* 0x002fe200078e00ff */
[----:B--2---:R-:W-:Y:S06]  /*2540*/  @!P0 BRA `(.L_x_40) ;  /* 0x0000006800f48947 */ /* 0x004fec0003800000 */
.L_x_131:
[----:B------:R-:W-:Y:S01]  /*2550*/  ULEA UR4, UR6, UR37, 0x4 ;  /* 0x0000002506047291 */ /* 0x000fe2000f8e20ff */
[----:B------:R-:W-:Y:S01]  /*2560*/  SEL R3, R6, R3, !P2 ;  /* 0x0000000306037207 */ /* 0x000fe20005000000 */
[----:B------:R-:W-:Y:S01]  /*2570*/  UIADD3 UR5, UPT, UPT, UR5, 0x70, URZ ;  /* 0x0000007005057890 */ /* 0x000fe2000fffe0ff */
[----:B-1----:R-:W-:Y:S01]  /*2580*/  LEA R0, R11, UR37, 0x3 ;  /* 0x000000250b007c11 */ /* 0x002fe2000f8e18ff */
[----:B------:R-:W-:Y:S01]  /*2590*/  UIADD3 UR4, UPT, UPT, UR4, 0x100, URZ ;  /* 0x0000010004047890 */ /* 0x000fe2000fffe0ff */
[----:B------:R-:W-:Y:S01]  /*25a0*/  SHF.L.U32 R5, R10, 0x1f, RZ ;  /* 0x0000001f0a057819 */ /* 0x000fe200000006ff */
[----:B------:R1:W-:Y:S01]  /*25b0*/  @!P2 SYNCS.ARRIVE.TRANS64.RED RZ, [R3+URZ], R4 ;  /* 0x0000000403ffa9a7 */ /* 0x0003e200080004ff */
[----:B------:R-:W-:Y:S01]  /*25c0*/  UIADD3 UR6, UPT, UPT, UR6, 0x1, URZ ;  /* 0x0000000106067890 */ /* 0x000fe2000fffe0ff */
[----:B------:R-:W-:-:S03]  /*25d0*/  VIADD R8, R8, 0x1 ;  /* 0x0000000108087836 */ /* 0x000fc60000000000 */
[----:B------:R-:W-:Y:S02]  /*25e0*/  UISETP.NE.AND UP0, UPT, UR6, 0x2, UPT ;  /* 0x000000020600788c */ /* 0x000fe4000bf05270 */
[----:B------:R-:W-:Y:S06]  /*25f0*/  UGETNEXTWORKID.BROADCAST [UR4], [UR5] ;  /* 0x00000000040073ca */ /* 0x000fec0008000100 */
[----:B------:R-:W-:Y:S01]  /*2600*/  USEL UR4, URZ, 0x1, UP0 ;  /* 0x00000001ff047887 */ /* 0x000fe20008000000 */
[----:B------:R-:W-:Y:S01]  /*2610*/  ISETP.NE.AND P0, PT, R8, 0x2, PT ;  /* 0x000000020800780c */ /* 0x000fe20003f05270 */
[----:B------:R-:W-:Y:S01]  /*2620*/  USEL UR6, UR6, URZ, UP0 ;  /* 0x000000ff06067287 */ /* 0x000fe20008000000 */
[----:B------:R-:W2:Y:S03]  /*2630*/  SYNCS.PHASECHK.TRANS64.TRYWAIT P1, [R0+URZ+0x70], R5 ;  /* 0x00007005000075a7 */ /* 0x000ea600080211ff */
[----:B------:R-:W-:Y:S01]  /*2640*/  LOP3.LUT R12, R12, UR4, RZ, 0x3c, !PT ;  /* 0x000000040c0c7c12 */ /* 0x000fe2000f8e3cff */
[----:B-12---:R-:W-:Y:S07]  /*2650*/  @!P1 BRA `(.L_x_41) ;  /* 0x0000006800c89947 */ /* 0x006fee0003800000 */
.L_x_132:
[C---:B------:R-:W-:Y:S01]  /*2660*/  LEA R4, R11.reuse, UR37, 0x4 ;  /* 0x000000250b047c11 */ /* 0x040fe2000f8e20ff */
[----:B-1----:R-:W-:Y:S01]  /*2670*/  VIADD R0, R0, 0x80 ;  /* 0x0000008000007836 */ /* 0x002fe20000000000 */
[----:B------:R-:W-:Y:S01]  /*2680*/  SEL R8, R8, RZ, P0 ;  /* 0x000000ff08087207 */ /* 0x000fe20000000000 */
[----:B------:R-:W-:-:S03]  /*2690*/  VIADD R11, R11, 0x1 ;  /* 0x000000010b0b7836 */ /* 0x000fc60000000000 */
[----:B------:R-:W1:Y:S01]  /*26a0*/  LDS.128 R4, [R4+0x100] ;  /* 0x0001000004047984 */ /* 0x000e620000000c00 */
[----:B------:R-:W-:Y:S02]  /*26b0*/  PRMT R0, RZ, 0x654, R0 ;  /* 0x00000654ff007816 */ /* 0x000fe40000000000 */
[C---:B------:R-:W-:Y:S01]  /*26c0*/  ISETP.NE.AND P1, PT, R11.reuse, 0x2, PT ;  /* 0x000000020b00780c */ /* 0x040fe20003f25270 */
[----:B------:R-:W-:Y:S01]  /*26d0*/  @!PT LDS RZ, [RZ] ;  /* 0x00000000fffff984 */ /* 0x000fe20000000800 */
[----:B------:R-:W-:Y:S01]  /*26e0*/  @!PT LDS RZ, [RZ] ;  /* 0x00000000fffff984 */ /* 0x000fe20000000800 */
[----:B------:R-:W-:Y:S01]  /*26f0*/  @!PT LDS RZ, [RZ] ;  /* 0x00000000fffff984 */ /* 0x000fe20000000800 */
[----:B------:R-:W-:Y:S01]  /*2700*/  @!PT LDS RZ, [RZ] ;  /* 0x00000000fffff984 */ /* 0x000fe20000000800 */
[----:B------:R2:W-:Y:S06]  /*2710*/  MEMBAR.ALL.CTA ;  /* 0x0000000000007992 */ /* 0x0005ec0000008000 */
[----:B--2---:R-:W2:Y:S01]  /*2720*/  FENCE.VIEW.ASYNC.S ;  /* 0x00000000000073c6 */ /* 0x004ea20000000000 */
[----:B------:R-:W-:Y:S01]  /*2730*/  SEL R11, R11, RZ, P1 ;  /* 0x000000ff0b0b7207 */ /* 0x000fe20000800000 */
[----:B--2---:R2:W-:Y:S01]  /*2740*/  SYNCS.ARRIVE.TRANS64.RED.A1T0 RZ, [R0+URZ], RZ ;  /* 0x000000ff00ff79a7 */ /* 0x0045e200081004ff */
[----:B-1----:R-:W-:-:S02]  /*2750*/  LOP3.LUT P3, RZ, R6, 0x1, RZ, 0xc0, !PT ;  /* 0x0000000106ff7812 */ /* 0x002fc4000786c0ff */
[----:B------:R-:W-:-:S04]  /*2760*/  SEL R5, RZ, 0x1, P1 ;  /* 0x00000001ff057807 */ /* 0x000fc80000800000 */
[----:B------:R-:W-:Y:S02]  /*2770*/  LOP3.LUT R10, R10, R5, RZ, 0x3c, !PT ;  /* 0x000000050a0a7212 */ /* 0x000fe400078e3cff */
[----:B--2---:R-:W-:-:S04]  /*2780*/  SEL R0, RZ, 0x1, P0 ;  /* 0x00000001ff007807 */ /* 0x004fc80000000000 */
[----:B------:R-:W-:Y:S01]  /*2790*/  LOP3.LUT R9, R9, R0, RZ, 0x3c, !PT ;  /* 0x0000000009097212 */ /* 0x000fe200078e3cff */
[----:B------:R-:W-:Y:S06]  /*27a0*/  @P3 BRA `(.L_x_42) ;  /* 0xfffffffc002c3947 */ /* 0x000fec000383ffff */
[----:B------:R-:W-:Y:S01]  /*27b0*/  ULEA UR5, UR6, UR37, 0x3 ;  /* 0x0000002506057291 */ /* 0x000fe2000f8e18ff */
[----:B------:R-:W-:-:S08]  /*27c0*/  SHF.L.U32 R3, R12, 0x1f, RZ ;  /* 0x0000001f0c037819 */ /* 0x000fd000000006ff */
[----:B------:R-:W1:Y:S02]  /*27d0*/  SYNCS.PHASECHK.TRANS64 P0, [UR5+0x80], R3 ;  /* 0x00008003ff0075a7 */ /* 0x000e640008001005 */
[----:B-1----:R-:W-:Y:S05]  /*27e0*/  @P0 BRA `(.L_x_43) ;  /* 0x0000000000080947 */ /* 0x002fea0003800000 */
[----:B------:R-:W1:Y:S02]  /*27f0*/  SYNCS.PHASECHK.TRANS64.TRYWAIT P0, [UR5+0x80], R3 ;  /* 0x00008003ff0075a7 */ /* 0x000e640008001105 */
[----:B-1----:R-:W-:Y:S05]  /*2800*/  @!P0 BRA `(.L_x_44) ;  /* 0x0000006800708947 */ /* 0x002fea0003800000 */
.L_x_43:
[----:B------:R-:W-:-:S04]  /*2810*/  UIADD3 UR4, UPT, UPT, UR6, 0x1, URZ ;  /* 0x0000000106047890 */ /* 0x000fc8000fffe0ff */
[----:B------:R-:W-:-:S04]  /*2820*/  UISETP.NE.AND UP0, UPT, UR4, 0x2, UPT ;  /* 0x000000020400788c */ /* 0x000fc8000bf05270 */
[----:B------:R-:W-:Y:S02]  /*2830*/  USEL UR7, URZ, 0x1, UP0 ;  /* 0x00000001ff077887 */ /* 0x000fe40008000000 */
[----:B------:R-:W-:-:S04]  /*2840*/  USEL UR4, UR4, URZ, UP0 ;  /* 0x000000ff04047287 */ /* 0x000fc80008000000 */
[----:B------:R-:W-:Y:S01]  /*2850*/  ULEA UR4, UR4, UR37, 0x3 ;  /* 0x0000002504047291 */ /* 0x000fe2000f8e18ff */
[----:B-1----:R-:W-:-:S04]  /*2860*/  LOP3.LUT R3, R12, UR7, RZ, 0x3c, !PT ;  /* 0x000000070c037c12 */ /* 0x002fc8000f8e3cff */
[----:B------:R-:W-:-:S04]  /*2870*/  SHF.L.U32 R0, R3, 0x1f, RZ ;  /* 0x0000001f03007819 */ /* 0x000fc800000006ff */
[----:B------:R-:W1:Y:S02]  /*2880*/  SYNCS.PHASECHK.TRANS64 P0, [UR4+0x80], R0 ;  /* 0x00008000ff0075a7 */ /* 0x000e640008001004 */
[----:B-1----:R-:W-:Y:S05]  /*2890*/  @P0 EXIT ;  /* 0x000000000000094d */ /* 0x002fea0003800000 */
[----:B------:R-:W-:Y:S02]  /*28a0*/  SHF.L.U32 R3, R3, 0x1f, RZ ;  /* 0x0000001f03037819 */ /* 0x000fe400000006ff */
[----:B------:R-:W-:-:S07]  /*28b0*/  MOV R0, UR4 ;  /* 0x0000000400007c02 */ /* 0x000fce0008000f00 */
.L_x_45:
[----:B-1----:R1:W2:Y:S02]  /*28c0*/  SYNCS.PHASECHK.TRANS64.TRYWAIT P0, [R0+URZ+0x80], R3 ;  /* 0x00008003000075a7 */ /* 0x0022a400080011ff */
[----:B--2---:R-:W-:Y:S05]  /*28d0*/  @!P0 NANOSLEEP.SYNCS 0x989680 ;  /* 0x009896800000895d */ /* 0x004fea0003900000 */
[----:B------:R-:W2:Y:S02]  /*28e0*/  @!P0 SYNCS.PHASECHK.TRANS64 P0, [R0+URZ+0x80], R3 ;  /* 0x00008003000085a7 */ /* 0x000ea400080010ff */
[----:B--2---:R-:W-:Y:S05]  /*28f0*/  @P0 EXIT ;  /* 0x000000000000094d */ /* 0x004fea0003800000 */
[----:B------:R-:W-:Y:S05]  /*2900*/  BRA `(.L_x_45) ;  /* 0xfffffffc00ec7947 */ /* 0x000fea000383ffff */
.L_x_38:
[----:B------:R-:W-:-:S09]  /*2910*/  UISETP.NE.AND UP1, UPT, UR8, URZ, UPT ;  /* 0x000000ff0800728c */ /* 0x000fd2000bf25270 */
[----:B------:R-:W-:Y:S05]  /*2920*/  BRA.U UP1, `(.L_x_46) ;  /* 0x0000000d01cc7547 */ /* 0x000fea000b800000 */
[----:B------:R-:W-:Y:S01]  /*2930*/  UMOV UR4, 0x40 ;  /* 0x0000004000047882 */ /* 0x000fe20000000000 */
[----:B------:R-:W-:Y:S01]  /*2940*/  NOP ;  /* 0x0000000000007918 */ /* 0x000fe20000000000 */
[----:B------:R-:W-:Y:S01]  /*2950*/  ULEA UR4, UR37, UR4, 0x18 ;  /* 0x0000000425047291 */ /* 0x000fe2000f8ec0ff */
[----:B------:R-:W-:Y:S02]  /*2960*/  UMOV UR5, 0x400 ;  /* 0x0000040000057882 */ /* 0x000fe40000000000 */
[----:B------:R-:W-:-:S06]  /*2970*/  ULEA UR37, UR37, UR5, 0x18 ;  /* 0x0000000525257291 */ /* 0x000fcc000f8ec0ff */
[----:B------:R-:W1:Y:S02]  /*2980*/  LDS.U8 R0, [UR4+0x1c] ;  /* 0x00001c04ff007984 */ /* 0x000e640008000000 */
[----:B-1----:R-:W-:-:S13]  /*2990*/  ISETP.NE.AND P0, PT, R0, RZ, PT ;  /* 0x000000ff0000720c */ /* 0x002fda0003f05270 */
[----:B------:R-:W-:Y:S05]  /*29a0*/  @P0 BRA `(.L_x_47) ;  /* 0x0000000000580947 */ /* 0x000fea0003800000 */
[----:B------:R-:W-:-:S13]  /*29b0*/  ELECT P0, URZ, PT ;  /* 0x0000000000ff782f */ /* 0x000fda0003800000 */
[----:B------:R-:W-:Y:S05]  /*29c0*/  @!P0 BRA `(.L_x_48) ;  /* 0x0000000000608947 */ /* 0x000fea0003800000 */
[----:B------:R-:W-:Y:S01]  /*29d0*/  UMOV UR5, 0x10 ;  /* 0x0000001000057882 */ /* 0x000fe20000000000 */
[----:B------:R-:W-:Y:S01]  /*29e0*/  HFMA2 R0, -RZ, RZ, 0, 5.9604644775390625e-08 ;  /* 0x00000001ff007431 */ /* 0x000fe200000001ff */
[----:B------:R-:W-:-:S03]  /*29f0*/  MOV R2, 0xffff ;  /* 0x0000ffff00027802 */ /* 0x000fc60000000f00 */
[----:B------:R-:W-:Y:S04]  /*2a00*/  DEPBAR.LE SB1, 0x36 ;  /* 0x00009d800000791a */ /* 0x000fe80000000000 */
[----:B------:R-:W1:Y:S02]  /*2a10*/  UTCATOMSWS.FIND_AND_SET.ALIGN UP0, UR5, UR5 ;  /* 0x00000005000575e3 */ /* 0x000e640008000800 */
[----:B-1----:R-:W-:Y:S01]  /*2a20*/  MOV R3, UR5 ;  /* 0x0000000500037c02 */ /* 0x002fe20008000f00 */
[----:B------:R-:W-:Y:S06]  /*2a30*/  BRA.U UP0, `(.L_x_49) ;  /* 0x0000000100187547 */ /* 0x000fec000b800000 */
.L_x_50:
[----:B------:R-:W-:Y:S05]  /*2a40*/  NANOSLEEP 0x64 ;  /* 0x000000640000795d */ /* 0x000fea0003800000 */
[----:B------:R-:W-:-:S05]  /*2a50*/  UMOV UR5, 0x10 ;  /* 0x0000001000057882 */ /* 0x000fca0000000000 */
[----:B------:R-:W-:Y:S04]  /*2a60*/  DEPBAR.LE SB1, 0x36 ;  /* 0x00009d800000791a */ /* 0x000fe80000000000 */
[----:B------:R-:W1:Y:S02]  /*2a70*/  UTCATOMSWS.FIND_AND_SET.ALIGN UP0, UR5, UR5 ;  /* 0x00000005000575e3 */ /* 0x000e640008000800 */
[----:B-1----:R-:W-:Y:S01]  /*2a80*/  MOV R3, UR5 ;  /* 0x0000000500037c02 */ /* 0x002fe20008000f00 */
[----:B------:R-:W-:Y:S05]  /*2a90*/  BRA.U !UP0, `(.L_x_50) ;  /* 0xfffffffd08e87547 */ /* 0x000fea000b83ffff */
.L_x_49:
[-C--:B------:R-:W-:Y:S02]  /*2aa0*/  SHF.L.U32 R2, R2, R3.reuse, RZ ;  /* 0x0000000302027219 */ /* 0x080fe400000006ff */
[----:B------:R-:W-:Y:S01]  /*2ab0*/  SHF.L.U32 R0, R0, R3, RZ ;  /* 0x0000000300007219 */ /* 0x000fe200000006ff */
[----:B------:R-:W-:Y:S02]  /*2ac0*/  IMAD.SHL.U32 R3, R3, 0x20, RZ ;  /* 0x0000002003037824 */ /* 0x000fe400078e00ff */
[----:B------:R1:W-:Y:S04]  /*2ad0*/  ATOMS.OR RZ, [UR4+0x14], R2 ;  /* 0x00001402ffff798c */ /* 0x0003e8000b000004 */
[----:B------:R1:W-:Y:S04]  /*2ae0*/  ATOMS.OR RZ, [UR4+0x18], R0 ;  /* 0x00001800ffff798c */ /* 0x0003e8000b000004 */
[----:B------:R1:W-:Y:S01]  /*2af0*/  STS [UR37+0x120], R3 ;  /* 0x00012003ff007988 */ /* 0x0003e20008000825 */
[----:B------:R-:W-:Y:S05]  /*2b00*/  BRA `(.L_x_48) ;  /* 0x0000000000107947 */ /* 0x000fea0003800000 */
.L_x_47:
[----:B------:R-:W-:Y:S02]  /*2b10*/  MOV R0, 0xffffffff ;  /* 0xffffffff00007802 */ /* 0x000fe40000000f00 */
[----:B------:R-:W-:-:S03]  /*2b20*/  MOV R2, 0x2b50 ;  /* 0x00002b5000027802 */ /* 0x000fc60000000f00 */
[----:B------:R1:W-:Y:S04]  /*2b30*/  STS [UR37+0x120], R0 ;  /* 0x00012000ff007988 */ /* 0x0003e80008000825 */
[----:B-1-3-5:R-:W-:Y:S05]  /*2b40*/  CALL.REL.NOINC `($__internal_1_$__cuda_sm10x_tcgen05_guardrail_trap_phase_invalid_during_alloc) ;  /* 0x0000006c00b47944 */ /* 0x02afea0003c00000 */
.L_x_48:
[----:B------:R-:W-:Y:S05]  /*2b50*/  WARPSYNC.ALL ;  /* 0x0000000000007948 */ /* 0x000fea0003800000 */
[----:B------:R-:W2:Y:S01]  /*2b60*/  S2UR UR5, SR_CgaCtaId ;  /* 0x00000000000579c3 */ /* 0x000ea20000008800 */
[----:B------:R-:W-:Y:S01]  /*2b70*/  UMOV UR4, 0x400 ;  /* 0x0000040000047882 */ /* 0x000fe20000000000 */
[----:B------:R-:W-:-:S06]  /*2b80*/  NOP ;  /* 0x0000000000007918 */ /* 0x000fcc0000000000 */
[----:B------:R-:W-:Y:S06]  /*2b90*/  BAR.ARV 0x6, 0xa0 ;  /* 0x0182800000007b1d */ /* 0x000fec0000002000 */
[----:B------:R-:W4:Y:S01]  /*2ba0*/  LDCU UR7, c[0x0][0x38c] ;  /* 0x00007180ff0777ac */ /* 0x000f220008000800 */
[----:B------:R-:W-:Y:S01]  /*2bb0*/  IMAD.MOV.U32 R11, RZ, RZ, 0x1 ;  /* 0x00000001ff0b7424 */ /* 0x000fe200078e00ff */
[----:B------:R-:W-:Y:S01]  /*2bc0*/  CS2R R8, SRZ ;  /* 0x0000000000087805 */ /* 0x000fe2000001ff00 */
[----:B------:R-:W-:Y:S01]  /*2bd0*/  IMAD.MOV.U32 R10, RZ, RZ, RZ ;  /* 0x000000ffff0a7224 */ /* 0x000fe200078e00ff */
[----:B------:R-:W3:Y:S01]  /*2be0*/  LDCU UR6, c[0x0][0x38c] ;  /* 0x00007180ff0677ac */ /* 0x000ee20008000800 */
[----:B------:R-:W-:Y:S01]  /*2bf0*/  UMOV UR15, URZ ;  /* 0x000000ff000f7c82 */ /* 0x000fe20008000000 */
[----:B------:R-:W-:Y:S01]  /*2c00*/  UMOV UR14, URZ ;  /* 0x000000ff000e7c82 */ /* 0x000fe20008000000 */
[----:B--2---:R-:W-:Y:S01]  /*2c10*/  ULEA UR5, UR5, UR4, 0x18 ;  /* 0x0000000405057291 */ /* 0x004fe2000f8ec0ff */
[----:B------:R-:W-:Y:S01]  /*2c20*/  UMOV UR24, 0x0 ;  /* 0x0000000000187882 */ /* 0x000fe20000000000 */
[----:B------:R-:W-:-:S02]  /*2c30*/  UMOV UR25, 0x44004a0 ;  /* 0x044004a000197882 */ /* 0x000fc40000000000 */
[----:B------:R-:W-:Y:S02]  /*2c40*/  UIADD3 UR10, UPT, UPT, UR5, 0x6400, URZ ;  /* 0x00006400050a7890 */ /* 0x000fe4000fffe0ff */
[----:B------:R-:W-:Y:S02]  /*2c50*/  UIADD3 UR11, UPT, UPT, UR5, 0xa400, URZ ;  /* 0x0000a400050b7890 */ /* 0x000fe4000fffe0ff */
[----:B----4-:R-:W-:Y:S01]  /*2c60*/  UIADD3 UR7, UPT, UPT, UR7, 0x7f, URZ ;  /* 0x0000007f07077890 */ /* 0x010fe2000fffe0ff */
[----:B-1----:R-:W1:Y:S01]  /*2c70*/  LDS R0, [UR5+0x120] ;  /* 0x00012005ff007984 */ /* 0x002e620008000800 */
[----:B------:R-:W-:Y:S02]  /*2c80*/  USHF.R.U32.HI UR10, URZ, 0x4, UR10 ;  /* 0x00000004ff0a7899 */ /* 0x000fe4000801160a */
[----:B------:R-:W-:Y:S02]  /*2c90*/  USHF.R.S32.HI UR4, URZ, 0x1f, UR7 ;  /* 0x0000001fff047899 */ /* 0x000fe40008011407 */
[----:B------:R-:W-:-:S02]  /*2ca0*/  USHF.R.U32.HI UR11, URZ, 0x4, UR11 ;  /* 0x00000004ff0b7899 */ /* 0x000fc4000801160b */
[----:B------:R-:W-:Y:S02]  /*2cb0*/  ULEA.HI UR4, UR4, UR7, URZ, 0x7 ;  /* 0x0000000704047291 */ /* 0x000fe4000f8f38ff */
[----:B------:R-:W-:Y:S02]  /*2cc0*/  ULOP3.LUT UR10, UR10, 0x3fff, URZ, 0xc0, !UPT ;  /* 0x00003fff0a0a7892 */ /* 0x000fe4000f8ec0ff */
[----:B------:R-:W-:Y:S02]  /*2cd0*/  USHF.R.S32.HI UR4, URZ, 0x7, UR4 ;  /* 0x00000007ff047899 */ /* 0x000fe40008011404 */
[----:B------:R-:W-:Y:S02]  /*2ce0*/  ULOP3.LUT UR11, UR11, 0x3fff, URZ, 0xc0, !UPT ;  /* 0x00003fff0b0b7892 */ /* 0x000fe4000f8ec0ff */
[----:B------:R-:W-:Y:S01]  /*2cf0*/  UISETP.LT.AND UP0, UPT, UR4, 0x1, UPT ;  /* 0x000000010400788c */ /* 0x000fe2000bf01270 */
[----:B------:R-:W-:Y:S01]  /*2d00*/  UMOV UR22, 0x0 ;  /* 0x0000000000167882 */ /* 0x000fe20000000000 */
[----:B------:R-:W-:-:S02]  /*2d10*/  UMOV UR23, 0x44004a0 ;  /* 0x044004a000177882 */ /* 0x000fc40000000000 */
[----:B------:R-:W-:Y:S02]  /*2d20*/  USEL UR9, UR4, 0x1, !UP0 ;  /* 0x0000000104097887 */ /* 0x000fe4000c000000 */
[----:B------:R-:W-:Y:S02]  /*2d30*/  ULOP3.LUT UR10, UR10, 0x10000, URZ, 0xfc, !UPT ;  /* 0x000100000a0a7892 */ /* 0x000fe4000f8efcff */
[----:B------:R-:W-:Y:S02]  /*2d40*/  ULOP3.LUT UR11, UR11, 0x10000, URZ, 0xfc, !UPT ;  /* 0x000100000b0b7892 */ /* 0x000fe4000f8efcff */
[----:B------:R-:W-:Y:S02]  /*2d50*/  UIADD3 UR9, UPT, UPT, -UR9, URZ, URZ ;  /* 0x000000ff09097290 */ /* 0x000fe4000fffe1ff */
[----:B---3--:R-:W-:Y:S01]  /*2d60*/  UISETP.GE.AND UP3, UPT, UR6, 0x1, UPT ;  /* 0x000000010600788c */ /* 0x008fe2000bf66270 */
[----:B------:R-:W-:Y:S01]  /*2d70*/  UMOV UR20, 0x0 ;  /* 0x0000000000147882 */ /* 0x000fe20000000000 */
[----:B------:R-:W-:Y:S01]  /*2d80*/  UMOV UR21, 0x44004a0 ;  /* 0x044004a000157882 */ /* 0x000fe20000000000 */
[----:B------:R-:W-:Y:S01]  /*2d90*/  UMOV UR18, 0x0 ;  /* 0x0000000000127882 */ /* 0x000fe20000000000 */
[----:B------:R-:W-:Y:S01]  /*2da0*/  UMOV UR19, 0x44004a0 ;  /* 0x044004a000137882 */ /* 0x000fe20000000000 */
[----:B-1----:R-:W-:-:S15]  /*2db0*/  R2UR UR16, R0 ;  /* 0x00000000001072ca */ /* 0x002fde00000e0000 */
.L_x_57:
[----:B------:R-:W-:Y:S02]  /*2dc0*/  LEA R0, R10, UR5, 0x3 ;  /* 0x000000050a007c11 */ /* 0x000fe4000f8e18ff */
[----:B------:R-:W-:Y:S02]  /*2dd0*/  SHF.L.U32 R5, R9, 0x1f, RZ ;  /* 0x0000001f09057819 */ /* 0x000fe400000006ff */
[----:B------:R-:W-:Y:S01]  /*2de0*/  PLOP3.LUT P0, PT, PT, PT, UP3, 0x80, 0x8 ;  /* 0x000000000008781c */ /* 0x000fe20003f0f038 */
[----:B------:R-:W-:Y:S01]  /*2df0*/  VIADD R3, R0, 0x80 ;  /* 0x0000008000037836 */ /* 0x000fe20000000000 */
[----:B-1----:R-:W1:Y:S02]  /*2e00*/  SYNCS.PHASECHK.TRANS64.TRYWAIT P1, [R0+URZ+0x70], R5 ;  /* 0x00007005000075a7 */ /* 0x002e6400080211ff */
[----:B-1-3--:R-:W-:Y:S09]  /*2e10*/  @!P1 BRA `(.L_x_51) ;  /* 0x0000006400049947 */ /* 0x00aff20003800000 */
.L_x_134:
[----:B------:R-:W-:Y:S01]  /*2e20*/  LEA R4, R10, UR5, 0x4 ;  /* 0x000000050a047c11 */ /* 0x000fe2000f8e20ff */
[----:B------:R-:W-:Y:S01]  /*2e30*/  @UP3 ULEA UR6, UR14, UR5, 0x3 ;  /* 0x000000050e063291 */ /* 0x000fe2000f8e18ff */
[----:B------:R-:W-:Y:S01]  /*2e40*/  PLOP3.LUT P2, PT, PT, PT, PT, 0x80, 0x8 ;  /* 0x000000000008781c */ /* 0x000fe20003f4f070 */
[----:B------:R-:W-:Y:S01]  /*2e50*/  ULEA UR7, UR15, UR5, 0x3 ;  /* 0x000000050f077291 */ /* 0x000fe2000f8e18ff */
[----:B------:R-:W-:Y:S02]  /*2e60*/  PRMT R3, RZ, 0x654, R3 ;  /* 0x00000654ff037816 */ /* 0x000fe40000000003 */
[----:B-1----:R-:W1:Y:S01]  /*2e70*/  LDS.128 R4, [R4+0x100] ;  /* 0x0001000004047984 */ /* 0x002e620000000c00 */
[----:B------:R-:W-:Y:S02]  /*2e80*/  @P0 SHF.L.U32 R2, R8, 0x1f, RZ ;  /* 0x0000001f08020819 */ /* 0x000fe400000006ff */
[----:B------:R-:W-:Y:S01]  /*2e90*/  SHF.L.U32 R0, R11, 0x1f, RZ ;  /* 0x0000001f0b007819 */ /* 0x000fe200000006ff */
[----:B------:R-:W-:Y:S01]  /*2ea0*/  @!PT LDS RZ, [RZ] ;  /* 0x00000000fffff984 */ /* 0x000fe20000000800 */
[----:B------:R-:W-:Y:S01]  /*2eb0*/  @!PT LDS RZ, [RZ] ;  /* 0x00000000fffff984 */ /* 0x000fe20000000800 */
[----:B------:R-:W-:Y:S01]  /*2ec0*/  @!PT LDS RZ, [RZ] ;  /* 0x00000000fffff984 */ /* 0x000fe20000000800 */
[----:B------:R-:W-:Y:S01]  /*2ed0*/  @!PT LDS RZ, [RZ] ;  /* 0x00000000fffff984 */ /* 0x000fe20000000800 */
[----:B------:R2:W-:Y:S06]  /*2ee0*/  MEMBAR.ALL.CTA ;  /* 0x0000000000007992 */ /* 0x0005ec0000008000 */
[----:B--2---:R-:W2:Y:S02]  /*2ef0*/  FENCE.VIEW.ASYNC.S ;  /* 0x00000000000073c6 */ /* 0x004ea40000000000 */
[----:B--2---:R2:W-:Y:S01]  /*2f00*/  SYNCS.ARRIVE.TRANS64.RED.A1T0 RZ, [R3+URZ], RZ ;  /* 0x000000ff03ff79a7 */ /* 0x0045e200081004ff */
[----:B------:R2:W3:Y:S01]  /*2f10*/  @P0 SYNCS.PHASECHK.TRANS64.TRYWAIT P2, [UR6], R2 ;  /* 0x00000002ff0005a7 */ /* 0x0004e20008041106 */
[----:B------:R-:W-:Y:S01]  /*2f20*/  ULEA.HI UR6, UR15, UR15, URZ, 0x1 ;  /* 0x0000000f0f067291 */ /* 0x000fe2000f8f08ff */
[----:B-1----:R-:W-:-:S03]  /*2f30*/  LOP3.LUT P1, RZ, R6, 0x1, RZ, 0xc0, !PT ;  /* 0x0000000106ff7812 */ /* 0x002fc6000782c0ff */
[----:B------:R-:W-:Y:S02]  /*2f40*/  USHF.L.U32 UR8, UR6, 0x7, URZ ;  /* 0x0000000706087899 */ /* 0x000fe400080006ff */
[----:B------:R-:W-:Y:S02]  /*2f50*/  ULOP3.LUT UR6, UR6, 0xffe, URZ, 0xc0, !UPT ;  /* 0x00000ffe06067892 */ /* 0x000fe4000f8ec0ff */
[----:B------:R-:W-:Y:S02]  /*2f60*/  ULOP3.LUT UR8, UR8, 0xffffff00, URZ, 0xc0, !UPT ;  /* 0xffffff0008087892 */ /* 0x000fe4000f8ec0ff */
[----:B------:R-:W-:Y:S02]  /*2f70*/  UIADD3 UR6, UPT, UPT, -UR6, UR15, URZ ;  /* 0x0000000f06067290 */ /* 0x000fe4000fffe1ff */
[----:B------:R-:W-:Y:S01]  /*2f80*/  UIADD3 UR8, UPT, UPT, UR16, UR8, URZ ;  /* 0x0000000810087290 */ /* 0x000fe2000fffe0ff */
[----:B------:R-:W1:Y:S03]  /*2f90*/  SYNCS.PHASECHK.TRANS64.TRYWAIT P0, [UR7+0xb0], R0 ;  /* 0x0000b000ff0075a7 */ /* 0x000e660008001107 */
[----:B------:R-:W-:Y:S01]  /*2fa0*/  ULEA UR8, UR6, UR8, 0x14 ;  /* 0x0000000806087291 */ /* 0x000fe2000f8ea0ff */
[----:B-123--:R-:W-:Y:S11]  /*2fb0*/  @!P0 BRA `(.L_x_52) ;  /* 0x0000006000b08947 */ /* 0x00eff60003800000 */
.L_x_136:
[----:B------:R-:W-:Y:S01]  /*2fc0*/  IADD3 R10, PT, PT, R10, 0x1, RZ ;  /* 0x000000010a0a7810 */ /* 0x000fe20007ffe0ff */
[----:B------:R-:W-:Y:S06]  /*2fd0*/  BRA.U !UP3, `(.L_x_53) ;  /* 0x000000010bc07547 */ /* 0x000fec000b800000 */
[----:B------:R-:W-:Y:S01]  /*2fe0*/  UPLOP3.LUT UP4, UPT, UPT, UPT, UPT, 0x40, 0x4 ;  /* 0x000000000004789c */ /* 0x000fe20003f8e870 */
[----:B------:R-:W-:Y:S01]  /*2ff0*/  UMOV UR13, UR9 ;  /* 0x00000009000d7c82 */ /* 0x000fe20008000000 */
[----:B------:R-:W-:Y:S01]  /*3000*/  UMOV UR12, UR4 ;  /* 0x00000004000c7c82 */ /* 0x000fe20008000000 */
[----:B------:R-:W-:-:S08]  /*3010*/  UMOV UR17, UR14 ;  /* 0x0000000e00117c82 */ /* 0x000fd00008000000 */
.L_x_56:
[----:B------:R-:W-:Y:S02]  /*3020*/  UIADD3 UR13, UPT, UPT, UR13, 0x1, URZ ;  /* 0x000000010d0d7890 */ /* 0x000fe4000fffe0ff */
[----:B--2---:R-:W-:Y:S02]  /*3030*/  ULEA UR6, UR17, UR5, 0x3 ;  /* 0x0000000511067291 */ /* 0x004fe4000f8e18ff */
[----:B------:R-:W-:Y:S01]  /*3040*/  UISETP.NE.AND UP0, UPT, UR13, URZ, UPT ;  /* 0x000000ff0d00728c */ /* 0x000fe2000bf05270 */
[----:B---3--:R-:W-:Y:S10]  /*3050*/  @P2 BRA `(.L_x_54) ;  /* 0x00000000000c2947 */ /* 0x008ff40003800000 */
[----:B-1----:R-:W-:Y:S04]  /*3060*/  SHF.L.U32 R3, R8, 0x1f, RZ ;  /* 0x0000001f08037819 */ /* 0x002fe800000006ff */
[----:B------:R-:W1:Y:S02]  /*3070*/  SYNCS.PHASECHK.TRANS64.TRYWAIT P0, [UR6], R3 ;  /* 0x00000003ff0075a7 */ /* 0x000e640008001106 */
[----:B-1----:R-:W-:Y:S05]  /*3080*/  @!P0 BRA `(.L_x_55) ;  /* 0x0000006000948947 */ /* 0x002fea0003800000 */
.L_x_54:
[----:B------:R-:W-:Y:S01]  /*3090*/  UISETP.NE.AND UP1, UPT, UR12, 0x1, UPT ;  /* 0x000000010c00788c */ /* 0x000fe2000bf25270 */
[----:B------:R-:W-:Y:S01]  /*30a0*/  PLOP3.LUT P2, PT, PT, PT, PT, 0x80, 0x8 ;  /* 0x000000000008781c */ /* 0x000fe20003f4f070 */
[----:B------:R-:W-:Y:S02]  /*30b0*/  UIADD3 UR14, UPT, UPT, UR17, 0x1, URZ ;  /* 0x00000001110e7890 */ /* 0x000fe4000fffe0ff */
[----:B------:R-:W-:Y:S02]  /*30c0*/  ULEA UR28, UR17, UR11, 0xb ;  /* 0x0000000b111c7291 */ /* 0x000fe4000f8e58ff */
[----:B------:R-:W-:Y:S01]  /*30d0*/  UISETP.NE.AND UP2, UPT, UR14, 0x2, UPT ;  /* 0x000000020e00788c */ /* 0x000fe2000bf45270 */
[----:B------:R-:W-:Y:S01]  /*30e0*/  PLOP3.LUT P0, PT, PT, PT, UP1, 0x80, 0x8 ;  /* 0x000000000008781c */ /* 0x000fe20003f0f018 */
[----:B------:R-:W-:Y:S02]  /*30f0*/  UIADD3 UR40, UPT, UPT, UR28, 0x2, URZ ;  /* 0x000000021c287890 */ /* 0x000fe4000fffe0ff */
[----:B------:R-:W-:Y:S02]  /*3100*/  USEL UR27, URZ, 0x1, UP2 ;  /* 0x00000001ff1b7887 */ /* 0x000fe40009000000 */
[----:B------:R-:W-:Y:S02]  /*3110*/  USEL UR14, UR14, URZ, UP2 ;  /* 0x000000ff0e0e7287 */ /* 0x000fe40009000000 */
[----:B------:R-:W-:Y:S02]  /*3120*/  UIADD3 UR36, UPT, UPT, UR28, 0x4, URZ ;  /* 0x000000041c247890 */ /* 0x000fe4000fffe0ff */
[----:B------:R-:W-:Y:S01]  /*3130*/  @UP1 ULEA UR26, UR14, UR5, 0x3 ;  /* 0x000000050e1a1291 */ /* 0x000fe2000f8e18ff */
[----:B------:R-:W-:Y:S01]  /*3140*/  LOP3.LUT R8, R8, UR27, RZ, 0x3c, !PT ;  /* 0x0000001b08087c12 */ /* 0x000fe2000f8e3cff */
[----:B------:R-:W-:Y:S02]  /*3150*/  UIADD3 UR32, UPT, UPT, UR28, 0x6, URZ ;  /* 0x000000061c207890 */ /* 0x000fe4000fffe0ff */
[----:B------:R-:W-:Y:S01]  /*3160*/  UIADD3 UR6, UPT, UPT, UR6, 0x10, URZ ;  /* 0x0000001006067890 */ /* 0x000fe2000fffe0ff */
[----:B-1----:R-:W-:Y:S01]  /*3170*/  @P0 SHF.L.U32 R0, R8, 0x1f, RZ ;  /* 0x0000001f08000819 */ /* 0x002fe200000006ff */
[----:B------:R-:W-:Y:S01]  /*3180*/  UIADD3 UR12, UPT, UPT, UR12, -0x1, URZ ;  /* 0xffffffff0c0c7890 */ /* 0x000fe2000fffe0ff */
[----:B------:R-:W-:Y:S02]  /*3190*/  UMOV UR29, 0x40004040 ;  /* 0x40004040001d7882 */ /* 0x000fe40000000000 */
[----:B------:R2:W3:Y:S01]  /*31a0*/  @P0 SYNCS.PHASECHK.TRANS64.TRYWAIT P2, [UR26], R0 ;  /* 0x00000000ff0005a7 */ /* 0x0004e2000804111a */
[----:B------:R-:W-:Y:S01]  /*31b0*/  ULEA UR26, UR17, UR10, 0x9 ;  /* 0x0000000a111a7291 */ /* 0x000fe2000f8e48ff */
[----:B------:R-:W-:Y:S01]  /*31c0*/  UMOV UR27, 0x40004040 ;  /* 0x40004040001b7882 */ /* 0x000fe20000000000 */
[----:B------:R-:W-:Y:S02]  /*31d0*/  UMOV UR41, 0x40004040 ;  /* 0x4000404000297882 */ /* 0x000fe40000000000 */
[----:B------:R-:W-:Y:S02]  /*31e0*/  UIADD3 UR38, UPT, UPT, UR26, 0x2, URZ ;  /* 0x000000021a267890 */ /* 0x000fe4000fffe0ff */
[----:B------:R-:W-:Y:S02]  /*31f0*/  UIADD3 UR34, UPT, UPT, UR26, 0x4, URZ ;  /* 0x000000041a227890 */ /* 0x000fe4000fffe0ff */
[----:B------:R-:W-:Y:S01]  /*3200*/  UIADD3 UR30, UPT, UPT, UR26, 0x6, URZ ;  /* 0x000000061a1e7890 */ /* 0x000fe2000fffe0ff */
[----:B------:R2:W-:Y:S01]  /*3210*/  UTCIMMA gdesc[UR26], gdesc[UR28], tmem[UR8], tmem[UR24], idesc[UR25], UP4 ;  /* 0x00ff181c1a0075ea */ /* 0x0005e2000a000108 */
[----:B------:R-:W-:Y:S01]  /*3220*/  UPLOP3.LUT UP4, UPT, UPT, UPT, UPT, 0x80, 0x8 ;  /* 0x000000000008789c */ /* 0x000fe20003f8f070 */
[----:B------:R-:W-:Y:S01]  /*3230*/  UMOV UR39, 0x40004040 ;  /* 0x4000404000277882 */ /* 0x000fe20000000000 */
[----:B------:R-:W-:Y:S01]  /*3240*/  UMOV UR37, 0x40004040 ;  /* 0x4000404000257882 */ /* 0x000fe20000000000 */
[----:B------:R2:W-:Y:S01]  /*3250*/  UTCIMMA gdesc[UR38], gdesc[UR40], tmem[UR8], tmem[UR22], idesc[UR23], UPT ;  /* 0x00ff1628260075ea */ /* 0x0005e2000b800108 */
[----:B------:R-:W-:Y:S01]  /*3260*/  UMOV UR35, 0x40004040 ;  /* 0x4000404000237882 */ /* 0x000fe20000000000 */
[----:B------:R-:W-:Y:S01]  /*3270*/  UMOV UR33, 0x40004040 ;  /* 0x4000404000217882 */ /* 0x000fe20000000000 */
[----:B------:R-:W-:Y:S01]  /*3280*/  UMOV UR31, 0x40004040 ;  /* 0x40004040001f7882 */ /* 0x000fe20000000000 */
[----:B------:R2:W-:Y:S01]  /*3290*/  UTCIMMA gdesc[UR34], gdesc[UR36], tmem[UR8], tmem[UR20], idesc[UR21], UPT ;  /* 0x00ff1424220075ea */ /* 0x0005e2000b800108 */
[----:B------:R2:W-:Y:S01]  /*32a0*/  UTCIMMA gdesc[UR30], gdesc[UR32], tmem[UR8], tmem[UR18], idesc[UR19], UPT ;  /* 0x00ff12201e0075ea */ /* 0x0005e2000b800108 */
[----:B------:R2:W-:Y:S01]  /*32b0*/  UTCBAR [UR6], URZ ;  /* 0x000000ff060073e9 */ /* 0x0005e200080000ff */
[----:B------:R-:W-:Y:S01]  /*32c0*/  UMOV UR17, UR14 ;  /* 0x0000000e00117c82 */ /* 0x000fe20008000000 */
[----:B------:R-:W-:Y:S05]  /*32d0*/  BRA.U UP0, `(.L_x_56) ;  /* 0xfffffffd00507547 */ /* 0x000fea000b83ffff */
.L_x_53:
[----:B------:R-:W-:Y:S01]  /*32e0*/  UIADD3 UR15, UPT, UPT, UR15, 0x1, URZ ;  /* 0x000000010f0f7890 */ /* 0x000fe2000fffe0ff */
[C---:B------:R-:W-:Y:S01]  /*32f0*/  ISETP.NE.AND P0, PT, R10.reuse, 0x2, PT ;  /* 0x000000020a00780c */ /* 0x040fe20003f05270 */
[----:B------:R-:W-:Y:S02]  /*3300*/  UIADD3 UR7, UPT, UPT, UR7, 0x90, URZ ;  /* 0x0000009007077890 */ /* 0x000fe4000fffe0ff */
[----:B------:R-:W-:Y:S01]  /*3310*/  UISETP.NE.AND UP0, UPT, UR15, 0x4, UPT ;  /* 0x000000040f00788c */ /* 0x000fe2000bf05270 */
[----:B-12---:R-:W-:Y:S02]  /*3320*/  SEL R0, RZ, 0x1, P0 ;  /* 0x00000001ff007807 */ /* 0x006fe40000000000 */
[----:B------:R-:W-:Y:S01]  /*3330*/  SEL R10, R10, RZ, P0 ;  /* 0x000000ff0a0a7207 */ /* 0x000fe20000000000 */
[----:B------:R-:W-:Y:S01]  /*3340*/  USEL UR6, URZ, 0x1, UP0 ;  /* 0x00000001ff067887 */ /* 0x000fe20008000000 */
[----:B------:R-:W-:Y:S01]  /*3350*/  LOP3.LUT R9, R9, R0, RZ, 0x3c, !PT ;  /* 0x0000000009097212 */ /* 0x000fe200078e3cff */
[----:B------:R-:W-:Y:S01]  /*3360*/  USEL UR15, UR15, URZ, UP0 ;  /* 0x000000ff0f0f7287 */ /* 0x000fe20008000000 */
[----:B------:R1:W-:Y:S03]  /*3370*/  UTCBAR [UR7], URZ ;  /* 0x000000ff070073e9 */ /* 0x0003e600080000ff */
[----:B------:R-:W-:Y:S01]  /*3380*/  LOP3.LUT R11, R11, UR6, RZ, 0x3c, !PT ;  /* 0x000000060b0b7c12 */ /* 0x000fe2000f8e3cff */
[----:B------:R-:W-:Y:S07]  /*3390*/  @P1 BRA `(.L_x_57) ;  /* 0xfffffff800881947 */ /* 0x000fee000383ffff */
[----:B------:R-:W2:Y:S01]  /*33a0*/  S2UR UR4, SR_CgaCtaId ;  /* 0x00000000000479c3 */ /* 0x000ea20000008800 */
[----:B------:R-:W-:Y:S01]  /*33b0*/  ELECT P0, URZ, PT ;  /* 0x0000000000ff782f */ /* 0x000fe20003800000 */
[----:B------:R-:W-:Y:S01]  /*33c0*/  IMAD.MOV.U32 R0, RZ, RZ, 0x1 ;  /* 0x00000001ff007424 */ /* 0x000fe200078e00ff */
[----:B------:R-:W-:Y:S01]  /*33d0*/  UIADD3 UR5, UPT, UPT, UR5, 0xb0, URZ ;  /* 0x000000b005057890 */ /* 0x000fe2000fffe0ff */
[----:B------:R-:W-:Y:S01]  /*33e0*/  SHF.L.U32 R3, R11, 0x1f, RZ ;  /* 0x0000001f0b037819 */ /* 0x000fe200000006ff */
[----:B------:R-:W-:-:S03]  /*33f0*/  UMOV UR6, 0x40 ;  /* 0x0000004000067882 */ /* 0x000fc60000000000 */
[----:B------:R-:W-:Y:S01]  /*3400*/  UVIRTCOUNT.DEALLOC.SMPOOL 0x80 ;  /* 0x000000800000784c */ /* 0x000fe20000000000 */
[----:B--2---:R-:W-:Y:S02]  /*3410*/  ULEA UR4, UR4, UR6, 0x18 ;  /* 0x0000000604047291 */ /* 0x004fe4000f8ec0ff */
[----:B------:R-:W-:-:S07]  /*3420*/  ULEA UR6, UR15, UR5, 0x3 ;  /* 0x000000050f067291 */ /* 0x000fce000f8e18ff */
[----:B------:R2:W-:Y:S02]  /*3430*/  @P0 STS.U8 [UR4+0x1c], R0 ;  /* 0x00001c00ff000988 */ /* 0x0005e40008000004 */
[----:B------:R-:W4:Y:S02]  /*3440*/  SYNCS.PHASECHK.TRANS64.TRYWAIT P0, [UR6], R3 ;  /* 0x00000003ff0075a7 */ /* 0x000f240008001106 */
[----:B--2-4-:R-:W-:Y:S05]  /*3450*/  @!P0 BRA `(.L_x_58) ;  /* 0x0000005c00b88947 */ /* 0x014fea0003800000 */
.L_x_139:
[----:B-1----:R-:W-:-:S04]  /*3460*/  UIADD3 UR7, UPT, UPT, UR15, 0x1, URZ ;  /* 0x000000010f077890 */ /* 0x002fc8000fffe0ff */
[----:B------:R-:W-:-:S04]  /*3470*/  UISETP.NE.AND UP0, UPT, UR7, 0x4, UPT ;  /* 0x000000040700788c */ /* 0x000fc8000bf05270 */
[----:B------:R-:W-:Y:S02]  /*3480*/  USEL UR8, URZ, 0x1, UP0 ;  /* 0x00000001ff087887 */ /* 0x000fe40008000000 */
[----:B------:R-:W-:-:S04]  /*3490*/  USEL UR7, UR7, URZ, UP0 ;  /* 0x000000ff07077287 */ /* 0x000fc80008000000 */
[----:B------:R-:W-:Y:S01]  /*34a0*/  ULEA UR6, UR7, UR5, 0x3 ;  /* 0x0000000507067291 */ /* 0x000fe2000f8e18ff */
[----:B------:R-:W-:-:S04]  /*34b0*/  LOP3.LUT R2, R11, UR8, RZ, 0x3c, !PT ;  /* 0x000000080b027c12 */ /* 0x000fc8000f8e3cff */
[----:B--2---:R-:W-:-:S04]  /*34c0*/  SHF.L.U32 R3, R2, 0x1f, RZ ;  /* 0x0000001f02037819 */ /* 0x004fc800000006ff */
[----:B------:R-:W1:Y:S02]  /*34d0*/  SYNCS.PHASECHK.TRANS64.TRYWAIT P0, [UR6], R3 ;  /* 0x00000003ff0075a7 */ /* 0x000e640008001106 */
[----:B-1----:R-:W-:Y:S05]  /*34e0*/  @!P0 BRA `(.L_x_59) ;  /* 0x0000005c00ac8947 */ /* 0x002fea0003800000 */
.L_x_141:
[----:B------:R-:W-:-:S04]  /*34f0*/  UIADD3 UR7, UPT, UPT, UR7, 0x1, URZ ;  /* 0x0000000107077890 */ /* 0x000fc8000fffe0ff */
[----:B------:R-:W-:-:S04]  /*3500*/  UISETP.NE.AND UP0, UPT, UR7, 0x4, UPT ;  /* 0x000000040700788c */ /* 0x000fc8000bf05270 */
[----:B------:R-:W-:Y:S02]  /*3510*/  USEL UR8, URZ, 0x1, UP0 ;  /* 0x00000001ff087887 */ /* 0x000fe40008000000 */
[----:B------:R-:W-:-:S04]  /*3520*/  USEL UR7, UR7, URZ, UP0 ;  /* 0x000000ff07077287 */ /* 0x000fc80008000000 */
[----:B------:R-:W-:Y:S01]  /*3530*/  ULEA UR6, UR7, UR5, 0x3 ;  /* 0x0000000507067291 */ /* 0x000fe2000f8e18ff */
[----:B------:R-:W-:-:S04]  /*3540*/  LOP3.LUT R2, R2, UR8, RZ, 0x3c, !PT ;  /* 0x0000000802027c12 */ /* 0x000fc8000f8e3cff */
[----:B-1----:R-:W-:-:S04]  /*3550*/  SHF.L.U32 R3, R2, 0x1f, RZ ;  /* 0x0000001f02037819 */ /* 0x002fc800000006ff */
[----:B------:R-:W1:Y:S02]  /*3560*/  SYNCS.PHASECHK.TRANS64.TRYWAIT P0, [UR6], R3 ;  /* 0x00000003ff0075a7 */ /* 0x000e640008001106 */
[----:B-1----:R-:W-:Y:S05]  /*3570*/  @!P0 BRA `(.L_x_60) ;  /* 0x0000005c00a08947 */ /* 0x002fea0003800000 */
.L_x_143:
[----:B------:R-:W-:-:S04]  /*3580*/  UIADD3 UR7, UPT, UPT, UR7, 0x1, URZ ;  /* 0x0000000107077890 */ /* 0x000fc8000fffe0ff */
[----:B------:R-:W-:-:S04]  /*3590*/  UISETP.NE.AND UP0, UPT, UR7, 0x4, UPT ;  /* 0x000000040700788c */ /* 0x000fc8000bf05270 */
[----:B------:R-:W-:Y:S02]  /*35a0*/  USEL UR6, URZ, 0x1, UP0 ;  /* 0x00000001ff067887 */ /* 0x000fe40008000000 */
[----:B------:R-:W-:-:S04]  /*35b0*/  USEL UR7, UR7, URZ, UP0 ;  /* 0x000000ff07077287 */ /* 0x000fc80008000000 */
[----:B------:R-:W-:Y:S01]  /*35c0*/  ULEA UR7, UR7, UR5, 0x3 ;  /* 0x0000000507077291 */ /* 0x000fe2000f8e18ff */
[----:B-1----:R-:W-:-:S04]  /*35d0*/  LOP3.LUT R3, R2, UR6, RZ, 0x3c, !PT ;  /* 0x0000000602037c12 */ /* 0x002fc8000f8e3cff */
[----:B------:R-:W-:-:S04]  /*35e0*/  SHF.L.U32 R3, R3, 0x1f, RZ ;  /* 0x0000001f03037819 */ /* 0x000fc800000006ff */
[----:B------:R-:W1:Y:S02]  /*35f0*/  SYNCS.PHASECHK.TRANS64.TRYWAIT P0, [UR7], R3 ;  /* 0x00000003ff0075a7 */ /* 0x000e640008001107 */
[----:B-1----:R-:W-:Y:S05]  /*3600*/  @!P0 BRA `(.L_x_61) ;  /* 0x0000005c00948947 */ /* 0x002fea0003800000 */
.L_x_145:
[----:B------:R-:W-:Y:S01]  /*3610*/  NOP ;  /* 0x0000000000007918 */ /* 0x000fe20000000000 */
[----:B-1----:R-:W1:Y:S01]  /*3620*/  LDS R0, [UR4+0x14] ;  /* 0x00001404ff007984 */ /* 0x002e620008000800 */
[----:B------:R-:W-:Y:S01]  /*3630*/  ULOP3.LUT UR6, UR16, 0xffff, URZ, 0xc0, !UPT ;  /* 0x0000ffff10067892 */ /* 0x000fe2000f8ec0ff */
[----:B------:R-:W-:Y:S01]  /*3640*/  UMOV UR8, 0xffff ;  /* 0x0000ffff00087882 */ /* 0x000fe20000000000 */
[----:B------:R-:W-:Y:S02]  /*3650*/  UMOV UR5, 0x1 ;  /* 0x0000000100057882 */ /* 0x000fe40000000000 */
[----:B------:R-:W-:-:S04]  /*3660*/  USHF.R.U32.HI UR6, URZ, 0x5, UR6 ;  /* 0x00000005ff067899 */ /* 0x000fc80008011606 */
[----:B------:R-:W-:Y:S02]  /*3670*/  USHF.L.U32 UR8, UR8, UR6, URZ ;  /* 0x0000000608087299 */ /* 0x000fe400080006ff */
[----:B------:R-:W-:-:S04]  /*3680*/  USHF.L.U32 UR5, UR5, UR6, URZ ;  /* 0x0000000605057299 */ /* 0x000fc800080006ff */
[----:B-1----:R-:W-:-:S04]  /*3690*/  LOP3.LUT R0, R0, UR8, RZ, 0xc0, !PT ;  /* 0x0000000800007c12 */ /* 0x002fc8000f8ec0ff */
[----:B------:R-:W-:-:S13]  /*36a0*/  ISETP.NE.AND P0, PT, R0, UR8, PT ;  /* 0x0000000800007c0c */ /* 0x000fda000bf05270 */
[----:B------:R-:W-:Y:S05]  /*36b0*/  @P0 BRA `(.L_x_62) ;  /* 0x0000000000580947 */ /* 0x000fea0003800000 */
[----:B------:R-:W1:Y:S02]  /*36c0*/  LDS R0, [UR4+0x18] ;  /* 0x00001804ff007984 */ /* 0x000e640008000800 */
[----:B-1----:R-:W-:-:S04]  /*36d0*/  LOP3.LUT R0, R0, UR5, RZ, 0xc0, !PT ;  /* 0x0000000500007c12 */ /* 0x002fc8000f8ec0ff */
[----:B------:R-:W-:-:S13]  /*36e0*/  ISETP.NE.AND P0, PT, R0, UR5, PT ;  /* 0x0000000500007c0c */ /* 0x000fda000bf05270 */
[----:B------:R-:W-:Y:S05]  /*36f0*/  @P0 BRA `(.L_x_63) ;  /* 0x00000000003c0947 */ /* 0x000fea0003800000 */
[----:B------:R-:W1:Y:S01]  /*3700*/  S2R R2, SR_LANEID ;  /* 0x0000000000027919 */ /* 0x000e620000000000 */
[----:B------:R-:W-:Y:S01]  /*3710*/  ULOP3.LUT UR8, URZ, UR8, URZ, 0x33, !UPT ;  /* 0x00000008ff087292 */ /* 0x000fe2000f8e33ff */
[----:B------:R-:W-:Y:S01]  /*3720*/  LOP3.LUT R4, RZ, UR5, RZ, 0x33, !PT ;  /* 0x00000005ff047c12 */ /* 0x000fe2000f8e33ff */
[----:B------:R-:W-:Y:S02]  /*3730*/  VOTEU.ANY UR7, UPT, PT ;  /* 0x0000000000077886 */ /* 0x000fe400038e0100 */
[----:B------:R-:W-:Y:S01]  /*3740*/  UFLO.U32 UR7, UR7 ;  /* 0x00000007000772bd */ /* 0x000fe200080e0000 */
[----:B------:R-:W2:Y:S01]  /*3750*/  REDUX UR5, R4 ;  /* 0x00000000040573c4 */ /* 0x000ea20000000000 */
[----:B------:R-:W-:-:S06]  /*3760*/  IMAD.U32 R0, RZ, RZ, UR8 ;  /* 0x00000008ff007e24 */ /* 0x000fcc000f8e00ff */
[----:B------:R4:W-:Y:S01]  /*3770*/  UTCATOMSWS.AND URZ, UR8 ;  /* 0x0000000800ff79e3 */ /* 0x0009e20008000000 */
[----:B------:R-:W3:Y:S01]  /*3780*/  REDUX UR6, R0 ;  /* 0x00000000000673c4 */ /* 0x000ee20000000000 */
[----:B-1----:R-:W-:Y:S01]  /*3790*/  ISETP.EQ.U32.AND P0, PT, R2, UR7, PT ;  /* 0x0000000702007c0c */ /* 0x002fe2000bf02070 */
[----:B--2---:R-:W-:Y:S01]  /*37a0*/  IMAD.U32 R2, RZ, RZ, UR5 ;  /* 0x00000005ff027e24 */ /* 0x004fe2000f8e00ff */
[----:B---3--:R-:W-:-:S11]  /*37b0*/  MOV R3, UR6 ;  /* 0x0000000600037c02 */ /* 0x008fd60008000f00 */
[----:B------:R4:W-:Y:S04]  /*37c0*/  @P0 ATOMS.AND RZ, [UR4+0x14], R3 ;  /* 0x00001403ffff098c */ /* 0x0009e8000a800004 */
[----:B------:R4:W-:Y:S01]  /*37d0*/  @P0 ATOMS.AND RZ, [UR4+0x18], R2 ;  /* 0x00001802ffff098c */ /* 0x0009e2000a800004 */
[----:B------:R-:W-:Y:S05]  /*37e0*/  BRA `(.L_x_64) ;  /* 0x0000000000147947 */ /* 0x000fea0003800000 */
.L_x_63:
[----:B------:R-:W-:Y:S02]  /*37f0*/  MOV R2, 0x3810 ;  /* 0x0000381000027802 */ /* 0x000fe40000000f00 */
[----:B---3-5:R-:W-:Y:S05]  /*3800*/  CALL.REL.NOINC `($__internal_0_$__cuda_sm10x_tcgen05_guardrail_trap_col_being_dealloced_not_returned_by_alloc) ;  /* 0x0000006000787944 */ /* 0x028fea0003c00000 */
[----:B------:R-:W-:Y:S05]  /*3810*/  BRA `(.L_x_64) ;  /* 0x0000000000087947 */ /* 0x000fea0003800000 */
.L_x_62:
[----:B------:R-:W-:Y:S02]  /*3820*/  MOV R2, 0x3840 ;  /* 0x0000384000027802 */ /* 0x000fe40000000f00 */
[----:B---3-5:R-:W-:Y:S05]  /*3830*/  CALL.REL.NOINC `($__internal_2_$__cuda_sm10x_tcgen05_guardrail_trap_unallocated_columns_being_dealloced) ;  /* 0x0000006000847944 */ /* 0x028fea0003c00000 */
.L_x_64:
[----:B------:R-:W-:Y:S01]  /*3840*/  NOP ;  /* 0x0000000000007918 */ /* 0x000fe20000000000 */
[----:B----4-:R-:W-:Y:S05]  /*3850*/  EXIT ;  /* 0x000000000000794d */ /* 0x010fea0003800000 */
.L_x_46:
[----:B------:R-:W-:-:S09]  /*3860*/  UISETP.NE.OR UP2, UPT, UR8, 0x3, !UP2 ;  /* 0x000000030800788c */ /* 0x000fd2000d745670 */
[----:B------:R-:W-:Y:S05]  /*3870*/  BRA.U UP2, `(.L_x_65) ;  /* 0x0000001102147547 */ /* 0x000fea000b800000 */
[----:B------:R-:W1:Y:S01]  /*3880*/  LDC R0, c[0x0][0xb30] ;  /* 0x0002cc00ff007b82 */ /* 0x000e620000000800 */
[----:B------:R-:W2:Y:S01]  /*3890*/  LDCU.64 UR8, c[0x0][0x888] ;  /* 0x00011100ff0877ac */ /* 0x000ea20008000a00 */
[----:B------:R-:W-:Y:S02]  /*38a0*/  HFMA2 R29, -RZ, RZ, 0, 0 ;  /* 0x00000000ff1d7431 */ /* 0x000fe400000001ff */
[----:B------:R-:W-:Y:S01]  /*38b0*/  IMAD.MOV.U32 R31, RZ, RZ, 0x1 ;  /* 0x00000001ff1f7424 */ /* 0x000fe200078e00ff */
[----:B------:R-:W-:Y:S01]  /*38c0*/  MOV R23, 0x1000 ;  /* 0x0000100000177802 */ /* 0x000fe20000000f00 */
[----:B------:R-:W4:Y:S01]  /*38d0*/  LDCU.64 UR4, c[0x0][0x890] ;  /* 0x00011200ff0477ac */ /* 0x000f220008000a00 */
[----:B------:R-:W-:Y:S01]  /*38e0*/  IMAD.MOV.U32 R30, RZ, RZ, RZ ;  /* 0x000000ffff1e7224 */ /* 0x000fe200078e00ff */
[----:B------:R-:W3:Y:S01]  /*38f0*/  LDC R19, c[0x0][0x370] ;  /* 0x0000dc00ff137b82 */ /* 0x000ee20000000800 */
[----:B------:R-:W-:Y:S01]  /*3900*/  UMOV UR7, 0x400 ;  /* 0x0000040000077882 */ /* 0x000fe20000000000 */
[----:B------:R-:W-:-:S02]  /*3910*/  UPLOP3.LUT UP1, UPT, UPT, UPT, UPT, 0x40, 0x4 ;  /* 0x000000000004789c */ /* 0x000fc40003f2e870 */
[----:B------:R-:W-:-:S04]  /*3920*/  ULEA UR7, UR37, UR7, 0x18 ;  /* 0x0000000725077291 */ /* 0x000fc8000f8ec0ff */
[----:B------:R-:W3:Y:S01]  /*3930*/  LDC R2, c[0x0][0xb0c] ;  /* 0x0002c300ff027b82 */ /* 0x000ee20000000800 */
[----:B------:R-:W-:Y:S02]  /*3940*/  UIADD3 UR13, UPT, UPT, UR7, 0x38, URZ ;  /* 0x00000038070d7890 */ /* 0x000fe4000fffe0ff */
[----:B--2---:R-:W-:Y:S02]  /*3950*/  UISETP.NE.U32.AND UP2, UPT, UR8, URZ, UPT ;  /* 0x000000ff0800728c */ /* 0x004fe4000bf45070 */
[----:B------:R-:W-:Y:S02]  /*3960*/  UIADD3 UR33, UPT, UPT, UR7, 0x20, URZ ;  /* 0x0000002007217890 */ /* 0x000fe4000fffe0ff */
[----:B----4-:R-:W-:Y:S01]  /*3970*/  UISETP.NE.U32.AND UP3, UPT, UR4, URZ, UPT ;  /* 0x000000ff0400728c */ /* 0x010fe2000bf65070 */
[----:B------:R-:W2:Y:S01]  /*3980*/  LDC R18, c[0x0][0xb20] ;  /* 0x0002c800ff127b82 */ /* 0x000ea20000000800 */
[----:B-1----:R-:W-:Y:S01]  /*3990*/  ISETP.NE.AND P1, PT, R0, 0x1, PT ;  /* 0x000000010000780c */ /* 0x002fe20003f25270 */
[----:B------:R-:W-:-:S02]  /*39a0*/  UISETP.NE.AND.EX UP2, UPT, UR9, URZ, UPT, UP2 ;  /* 0x000000ff0900728c */ /* 0x000fc4000bf45320 */
[----:B------:R-:W-:Y:S02]  /*39b0*/  UIADD3 UR25, UPT, UPT, UR7, 0x28, URZ ;  /* 0x0000002807197890 */ /* 0x000fe4000fffe0ff */
[----:B------:R-:W-:Y:S02]  /*39c0*/  UIADD3 UR17, UPT, UPT, UR7, 0x30, URZ ;  /* 0x0000003007117890 */ /* 0x000fe4000fffe0ff */
[----:B------:R-:W1:Y:S01]  /*39d0*/  LDC.64 R32, c[0x0][0x348] ;  /* 0x0000d200ff207b82 */ /* 0x000e620000000a00 */
[----:B------:R-:W-:Y:S02]  /*39e0*/  UPRMT UR13, UR37, 0x654, UR13 ;  /* 0x00000654250d7896 */ /* 0x000fe4000800000d */
[----:B------:R-:W-:-:S05]  /*39f0*/  UISETP.NE.AND.EX UP3, UPT, UR5, URZ, UPT, UP3 ;  /* 0x000000ff0500728c */ /* 0x000fca000bf65330 */
[----:B------:R-:W4:Y:S08]  /*3a00*/  LDC.64 R16, c[0x0][0xb10] ;  /* 0x0002c400ff107b82 */ /* 0x000f300000000a00 */
[----:B------:R-:W1:Y:S08]  /*3a10*/  LDC.64 R6, c[0x0][0xb18] ;  /* 0x0002c600ff067b82 */ /* 0x000e700000000a00 */
[----:B------:R-:W1:Y:S08]  /*3a20*/  LDC.64 R4, c[0x0][0xb28] ;  /* 0x0002ca00ff047b82 */ /* 0x000e700000000a00 */
[----:B--23--:R-:W1:Y:S02]  /*3a30*/  LDC R22, c[0x0][0x374] ;  /* 0x0000dd00ff167b82 */ /* 0x00ce640000000800 */
.L_x_76:
[C---:B------:R-:W-:Y:S02]  /*3a40*/  LEA R0, R30.reuse, UR7, 0x3 ;  /* 0x000000071e007c11 */ /* 0x040fe4000f8e18ff */
[----:B------:R-:W-:Y:S02]  /*3a50*/  SHF.L.U32 R3, R29, 0x1f, RZ ;  /* 0x0000001f1d037819 */ /* 0x000fe400000006ff */
[----:B------:R-:W-:Y:S02]  /*3a60*/  LEA R24, R30, UR7, 0x4 ;  /* 0x000000071e187c11 */ /* 0x000fe4000f8e20ff */
[----:B--2---:R-:W2:Y:S02]  /*3a70*/  SYNCS.PHASECHK.TRANS64.TRYWAIT P0, [R0+URZ+0x70], R3 ;  /* 0x00007003000075a7 */ /* 0x004ea400080011ff */
[----:B--2---:R-:W-:Y:S05]  /*3a80*/  @!P0 BRA `(.L_x_66) ;  /* 0x00000058008c8947 */ /* 0x004fea0003800000 */
.L_x_146:
[----:B------:R-:W-:Y:S01]  /*3a90*/  ISETP.GE.AND P0, PT, R40, 0x1, PT ;  /* 0x000000012800780c */ /* 0x000fe20003f06270 */
[----:B------:R-:W3:Y:S01]  /*3aa0*/  LDS.128 R24, [R24+0x100] ;  /* 0x0001000018187984 */ /* 0x000ee20000000c00 */
[----:B--2---:R-:W-:Y:S01]  /*3ab0*/  VIADD R0, R0, 0x80 ;  /* 0x0000008000007836 */ /* 0x004fe20000000000 */
[----:B------:R-:W-:Y:S01]  /*3ac0*/  @!PT LDS RZ, [RZ] ;  /* 0x00000000fffff984 */ /* 0x000fe20000000800 */
[----:B------:R-:W-:Y:S01]  /*3ad0*/  @!PT LDS RZ, [RZ] ;  /* 0x00000000fffff984 */ /* 0x000fe20000000800 */
[----:B------:R-:W-:Y:S01]  /*3ae0*/  @!PT LDS RZ, [RZ] ;  /* 0x00000000fffff984 */ /* 0x000fe20000000800 */
[----:B------:R-:W-:Y:S01]  /*3af0*/  @!PT LDS RZ, [RZ] ;  /* 0x00000000fffff984 */ /* 0x000fe20000000800 */
[----:B------:R2:W-:Y:S06]  /*3b00*/  MEMBAR.ALL.CTA ;  /* 0x0000000000007992 */ /* 0x0005ec0000008000 */
[----:B--2---:R-:W2:Y:S01]  /*3b10*/  FENCE.VIEW.ASYNC.S ;  /* 0x00000000000073c6 */ /* 0x004ea20000000000 */
[----:B------:R-:W-:Y:S04]  /*3b20*/  PRMT R0, RZ, 0x654, R0 ;  /* 0x00000654ff007816 */ /* 0x000fe80000000000 */
[----:B--2---:R2:W-:Y:S01]  /*3b30*/  SYNCS.ARRIVE.TRANS64.RED.A1T0 RZ, [R0+URZ], RZ ;  /* 0x000000ff00ff79a7 */ /* 0x0045e200081004ff */
[----:B---3--:R-:W-:Y:S11]  /*3b40*/  LOP3.LUT P3, RZ, R26, 0x1, RZ, 0xc0, !PT ;  /* 0x000000011aff7812 */ /* 0x008ff6000786c0ff */
[----:B------:R-:W-:Y:S02]  /*3b50*/  @!UPT UIADD3 URZ, UPT, UPT, URZ, URZ, URZ ;  /* 0x000000fffffff290 */ /* 0x000fe4000fffe0ff */
[----:B------:R-:W-:Y:S02]  /*3b60*/  @P3 MOV R13, R24 ;  /* 0x00000018000d3202 */ /* 0x000fe40000000f00 */
[----:B------:R-:W-:Y:S01]  /*3b70*/  @P3 LOP3.LUT R8, R25, 0xffff, RZ, 0xc0, !PT ;  /* 0x0000ffff19083812 */ /* 0x000fe200078ec0ff */
[----:B--2---:R-:W-:Y:S06]  /*3b80*/  @!P0 BRA `(.L_x_67) ;  /* 0x0000000000a48947 */ /* 0x004fec0003800000 */
[----:B-1----:R-:W-:Y:S01]  /*3b90*/  IMAD.HI.U32 R35, R22, R7, RZ ;  /* 0x0000000716237227 */ /* 0x002fe200078e00ff */
[----:B------:R-:W-:Y:S02]  /*3ba0*/  ISETP.NE.AND P0, PT, R6, 0x1, PT ;  /* 0x000000010600780c */ /* 0x000fe40003f05270 */
[----:B------:R-:W-:Y:S01]  /*3bb0*/  ISETP.NE.AND P2, PT, R40, 0x1, PT ;  /* 0x000000012800780c */ /* 0x000fe20003f45270 */
[----:B----4-:R-:W-:Y:S01]  /*3bc0*/  IMAD.HI.U32 R34, R19, R16, RZ ;  /* 0x0000001013227227 */ /* 0x010fe200078e00ff */
[----:B------:R-:W-:Y:S02]  /*3bd0*/  SHF.R.U32.HI R35, RZ, R18, R35 ;  /* 0x00000012ff237219 */ /* 0x000fe40000011623 */
[----:B------:R-:W-:Y:S01]  /*3be0*/  ISETP.NE.AND P4, PT, R2, 0x1, PT ;  /* 0x000000010200780c */ /* 0x000fe20003f85270 */
[----:B------:R-:W-:Y:S01]  /*3bf0*/  IMAD.HI.U32 R36, R13, R16, RZ ;  /* 0x000000100d247227 */ /* 0x000fe200078e00ff */
[----:B------:R-:W-:Y:S02]  /*3c00*/  SHF.R.U32.HI R34, RZ, R17, R34 ;  /* 0x00000011ff227219 */ /* 0x000fe40000011622 */
[----:B------:R-:W-:Y:S01]  /*3c10*/  SEL R3, R22, R35, !P0 ;  /* 0x0000002316037207 */ /* 0x000fe20004000000 */
[C---:B------:R-:W-:Y:S01]  /*3c20*/  IMAD.HI.U32 R35, R8.reuse, R7, RZ ;  /* 0x0000000708237227 */ /* 0x040fe200078e00ff */
[----:B------:R-:W-:Y:S02]  /*3c30*/  SEL R11, R19, R34, !P4 ;  /* 0x00000022130b7207 */ /* 0x000fe40006000000 */
[----:B------:R-:W-:Y:S01]  /*3c40*/  SHF.R.U32.HI R36, RZ, R17, R36 ;  /* 0x00000011ff247219 */ /* 0x000fe20000011624 */
[----:B------:R-:W-:Y:S01]  /*3c50*/  IMAD.HI.U32 R38, R3, R4, RZ ;  /* 0x0000000403267227 */ /* 0x000fe200078e00ff */
[----:B------:R-:W-:Y:S03]  /*3c60*/  SHF.R.U32.HI R35, RZ, R18, R35 ;  /* 0x00000012ff237219 */ /* 0x000fe60000011623 */
[----:B------:R-:W-:Y:S01]  /*3c70*/  IMAD.HI.U32 R34, R11, R4, RZ ;  /* 0x000000040b227227 */ /* 0x000fe200078e00ff */
[----:B------:R-:W-:Y:S02]  /*3c80*/  @P2 SHF.R.U32.HI R3, RZ, R5, R38 ;  /* 0x00000005ff032219 */ /* 0x000fe40000011626 */
[----:B------:R-:W-:Y:S02]  /*3c90*/  SEL R9, R8, R35, !P0 ;  /* 0x0000002308097207 */ /* 0x000fe40004000000 */
[----:B------:R-:W-:Y:S01]  /*3ca0*/  @P2 SHF.R.U32.HI R11, RZ, R5, R34 ;  /* 0x00000005ff0b2219 */ /* 0x000fe20000011622 */
[C---:B------:R-:W-:Y:S01]  /*3cb0*/  IMAD R10, R40.reuse, R3, RZ ;  /* 0x00000003280a7224 */ /* 0x040fe200078e02ff */
[----:B------:R-:W-:Y:S01]  /*3cc0*/  SEL R3, R13, R36, !P4 ;  /* 0x000000240d037207 */ /* 0x000fe20006000000 */
[C---:B------:R-:W-:Y:S03]  /*3cd0*/  IMAD.HI.U32 R14, R9.reuse, R4, RZ ;  /* 0x00000004090e7227 */ /* 0x040fe600078e00ff */
[----:B------:R-:W-:Y:S01]  /*3ce0*/  ISETP.GE.AND P0, PT, R9, R10, PT ;  /* 0x0000000a0900720c */ /* 0x000fe20003f06270 */
[C---:B------:R-:W-:Y:S01]  /*3cf0*/  IMAD R12, R40.reuse, R11, RZ ;  /* 0x0000000b280c7224 */ /* 0x040fe200078e02ff */
[-C--:B------:R-:W-:Y:S04]  /*3d00*/  SHF.R.U32.HI R14, RZ, R5.reuse, R14 ;  /* 0x00000005ff0e7219 */ /* 0x080fe8000001160e */
[----:B------:R-:W-:Y:S02]  /*3d10*/  ISETP.GE.OR P0, PT, R3, R12, P0 ;  /* 0x0000000c0300720c */ /* 0x000fe40000706670 */
[----:B------:R-:W-:Y:S05]  /*3d20*/  SEL R15, R9, R14, !P2 ;  /* 0x0000000e090f7207 */ /* 0x000fea0005000000 */
[----:B------:R-:W-:Y:S04]  /*3d30*/  IMAD.MOV R14, RZ, RZ, -R15 ;  /* 0x000000ffff0e7224 */ /* 0x000fe800078e0a0f */
[----:B------:R-:W-:Y:S02]  /*3d40*/  IMAD R14, R40, R14, R9 ;  /* 0x0000000e280e7224 */ /* 0x000fe400078e0209 */
[C---:B------:R-:W-:Y:S05]  /*3d50*/  @!P0 IMAD.HI.U32 R10, R3.reuse, R4, RZ ;  /* 0x00000004030a8227 */ /* 0x040fea00078e00ff */
[----:B------:R-:W-:Y:S04]  /*3d60*/  @!P0 SHF.R.U32.HI R10, RZ, R5, R10 ;  /* 0x00000005ff0a8219 */ /* 0x000fe8000001160a */
[----:B------:R-:W-:Y:S01]  /*3d70*/  @!P0 SEL R0, R3, R10, !P2 ;  /* 0x0000000a03008207 */ /* 0x000fe20005000000 */
[----:B------:R-:W-:Y:S03]  /*3d80*/  IMAD.MOV R10, RZ, RZ, -R3 ;  /* 0x000000ffff0a7224 */ /* 0x000fe600078e0a03 */
[----:B------:R-:W-:Y:S01]  /*3d90*/  @!P0 IADD3 R15, PT, PT, R15, -R0, RZ ;  /* 0x800000000f0f8210 */ /* 0x000fe20007ffe0ff */
[----:B------:R-:W-:Y:S01]  /*3da0*/  @!P0 IMAD R0, R11, R14, R0 ;  /* 0x0000000e0b008224 */ /* 0x000fe200078e0200 */
[----:B------:R-:W-:Y:S01]  /*3db0*/  IADD3 R11, PT, PT, -R9, RZ, RZ ;  /* 0x000000ff090b7210 */ /* 0x000fe20007ffe1ff */
[----:B------:R-:W-:Y:S02]  /*3dc0*/  IMAD R13, R2, R10, R13 ;  /* 0x0000000a020d7224 */ /* 0x000fe400078e020d */
[----:B------:R-:W-:Y:S02]  /*3dd0*/  @!P0 IMAD R9, R15, R40, R3 ;  /* 0x000000280f098224 */ /* 0x000fe400078e0203 */
[----:B------:R-:W-:Y:S02]  /*3de0*/  @!P0 IMAD.MOV.U32 R3, RZ, RZ, R0 ;  /* 0x000000ffff038224 */ /* 0x000fe400078e0000 */
[----:B------:R-:W-:Y:S02]  /*3df0*/  IMAD R8, R6, R11, R8 ;  /* 0x0000000b06087224 */ /* 0x000fe400078e0208 */
[----:B------:R-:W-:Y:S02]  /*3e00*/  IMAD R13, R3, R2, R13 ;  /* 0x00000002030d7224 */ /* 0x000fe400078e020d */
[----:B------:R-:W-:Y:S02]  /*3e10*/  IMAD R8, R9, R6, R8 ;  /* 0x0000000609087224 */ /* 0x000fe400078e0208 */
.L_x_67:
[----:B------:R-:W-:Y:S05]  /*3e20*/  BRA.U UP1, `(.L_x_68) ;  /* 0x0000000101107547 */ /* 0x000fea000b800000 */
[----:B------:R-:W-:Y:S04]  /*3e30*/  MOV R0, UR6 ;  /* 0x0000000600007c02 */ /* 0x000fe80008000f00 */
[----:B------:R-:W-:Y:S04]  /*3e40*/  SHF.L.U32 R3, R0, 0x1f, RZ ;  /* 0x0000001f00037819 */ /* 0x000fe800000006ff */
[----:B------:R-:W2:Y:S02]  /*3e50*/  SYNCS.PHASECHK.TRANS64.TRYWAIT P0, [UR7+0x68], R3 ;  /* 0x00006803ff0075a7 */ /* 0x000ea40008001107 */
[----:B--2---:R-:W-:Y:S05]  /*3e60*/  @!P0 BRA `(.L_x_69) ;  /* 0x0000005400a88947 */ /* 0x004fea0003800000 */
.L_x_68:
[----:B------:R-:W-:Y:S02]  /*3e70*/  R2UR UR35, R21 ;  /* 0x00000000152372ca */ /* 0x000fe400000e0000 */
[----:B------:R-:W-:Y:S02]  /*3e80*/  R2UR UR34, R20 ;  /* 0x00000000142272ca */ /* 0x000fe400000e0000 */
[----:B------:R-:W-:Y:S02]  /*3e90*/  ISETP.NE.U32.AND P2, PT, RZ, UR4, PT ;  /* 0x00000004ff007c0c */ /* 0x000fe4000bf45070 */
[----:B------:R-:W-:Y:S02]  /*3ea0*/  SHF.L.U32 R12, R31, 0x1f, RZ ;  /* 0x0000001f1f0c7819 */ /* 0x000fe400000006ff */
[----:B------:R-:W-:Y:S05]  /*3eb0*/  ISETP.NE.AND.EX P2, PT, RZ, UR5, PT, P2 ;  /* 0x00000005ff007c0c */ /* 0x000fea000bf45320 */
[----:B------:R-:W-:Y:S02]  /*3ec0*/  USHF.L.U32 UR35, UR35, 0x6, URZ ;  /* 0x0000000623237899 */ /* 0x000fe400080006ff */
[----:B------:R-:W-:Y:S01]  /*3ed0*/  USHF.L.U32 UR34, UR34, 0x8, URZ ;  /* 0x0000000822227899 */ /* 0x000fe200080006ff */
[----:B------:R-:W-:Y:S11]  /*3ee0*/  BRA.U !UP3, `(.L_x_70) ;  /* 0x000000010b347547 */ /* 0x000ff6000b800000 */
[----:B------:R-:W-:Y:S01]  /*3ef0*/  UPLOP3.LUT UP0, UPT, UPT, UPT, UP2, 0x80, 0x8 ;  /* 0x000000000008789c */ /* 0x000fe20003f0f020 */
[----:B--2---:R-:W-:Y:S02]  /*3f00*/  HFMA2 R0, -RZ, RZ, 0, 5.9604644775390625e-08 ;  /* 0x00000001ff007431 */ /* 0x004fe400000001ff */
[----:B------:R-:W-:Y:S03]  /*3f10*/  IMAD.MOV.U32 R91, RZ, RZ, 0x1 ;  /* 0x00000001ff5b7424 */ /* 0x000fe600078e00ff */
[----:B------:R-:W-:Y:S05]  /*3f20*/  PLOP3.LUT P0, PT, PT, PT, UP0, 0x80, 0x8 ;  /* 0x000000000008781c */ /* 0x000fea0003f0f008 */
[----:B------:R-:W2:Y:S01]  /*3f30*/  @UP0 LDCU.64 UR10, c[0x0][0x888] ;  /* 0x00011100ff0a07ac */ /* 0x000ea20008000a00 */
[----:B------:R-:W-:Y:S07]  /*3f40*/  @UP0 UIMAD UR8, UR36, UR4, URZ ;  /* 0x00000004240802a4 */ /* 0x000fee000f8e02ff */
[----:B------:R-:W-:Y:S01]  /*3f50*/  @!P0 PRMT R91, R0, 0x7610, R91 ;  /* 0x00007610005b8816 */ /* 0x000fe2000000005b */
[----:B--2---:R-:W-:Y:S03]  /*3f60*/  @UP0 UIMAD.WIDE UR10, UR8, 0x4, UR10 ;  /* 0x00000004080a08a5 */ /* 0x004fe6000f8e020a */
[----:B------:R-:W2:Y:S03]  /*3f70*/  @!UP0 LDCU UR8, c[0x0][0x880] ;  /* 0x00011000ff0887ac */ /* 0x000ea60008000800 */
[----:B------:R-:W-:Y:S01]  /*3f80*/  IMAD.U32 R10, RZ, RZ, UR10 ;  /* 0x0000000aff0a7e24 */ /* 0x000fe2000f8e00ff */
[----:B------:R-:W-:Y:S05]  /*3f90*/  MOV R11, UR11 ;  /* 0x0000000b000b7c02 */ /* 0x000fea0008000f00 */
[----:B-----5:R3:W5:Y:S02]  /*3fa0*/  @P0 LDG.E R50, desc[UR46][R10.64] ;  /* 0x0000002e0a320981 */ /* 0x020764000c1e1900 */
[----:B--23--:R-:W-:Y:S07]  /*3fb0*/  @!P0 IMAD.U32 R50, RZ, RZ, UR8 ;  /* 0x00000008ff328e24 */ /* 0x00cfee000f8e00ff */
.L_x_70:
[----:B-----5:R-:W-:Y:S01]  /*3fc0*/  @!P2 ISETP.EQ.AND P0, PT, R50, RZ, PT ;  /* 0x000000ff3200a20c */ /* 0x020fe20003f02270 */
[----:B------:R-:W-:Y:S01]  /*3fd0*/  @!UPT UIADD3 URZ, UPT, UPT, URZ, URZ, URZ ;  /* 0x000000fffffff290 */ /* 0x000fe2000fffe0ff */
[----:B------:R-:W-:Y:S11]  /*3fe0*/  @!P2 BRA `(.L_x_71) ;  /* 0x000000000014a947 */ /* 0x000ff60003800000 */
[----:B------:R-:W-:Y:S02]  /*3ff0*/  LOP3.LUT P2, RZ, R91, 0xff, RZ, 0xc0, !PT ;  /* 0x000000ff5bff7812 */ /* 0x000fe4000784c0ff */
[----:B------:R-:W-:Y:S04]  /*4000*/  PLOP3.LUT P0, PT, PT, PT, UP0, 0x80, 0x8 ;  /* 0x000000000008781c */ /* 0x000fe80003f0f008 */
[----:B------:R-:W-:Y:S07]  /*4010*/  PLOP3.LUT P0, PT, P0, PT, PT, 0x8, 0x80 ;  /* 0x000000000080781c */ /* 0x000fee000070e170 */
[----:B------:R-:W-:Y:S11]  /*4020*/  @P2 ISETP.EQ.AND P0, PT, R50, RZ, PT ;  /* 0x000000ff3200220c */ /* 0x000ff60003f02270 */
[----:B------:R-:W-:Y:S02]  /*4030*/  @!UPT UIADD3 URZ, UPT, UPT, URZ, URZ, URZ ;  /* 0x000000fffffff290 */ /* 0x000fe4000fffe0ff */
.L_x_71:
[----:B------:R-:W3:Y:S01]  /*4040*/  SYNCS.PHASECHK.TRANS64.TRYWAIT P2, [UR7+0x40], R12 ;  /* 0x0000400cff0075a7 */ /* 0x000ee20008041107 */
[----:B------:R-:W-:Y:S04]  /*4050*/  ELECT P4, URZ, PT ;  /* 0x0000000000ff782f */ /* 0x000fe80003880000 */
[----:B------:R-:W-:Y:S11]  /*4060*/  PLOP3.LUT P4, PT, P0, P4, PT, 0xf2, 0x2f ;  /* 0x00000000002f781c */ /* 0x000ff60000789e72 */
[----:B------:R-:W-:Y:S02]  /*4070*/  @!UPT UIADD3 URZ, UPT, UPT, URZ, URZ, URZ ;  /* 0x000000fffffff290 */ /* 0x000fe4000fffe0ff */
[----:B-1----:R-:W-:Y:S05]  /*4080*/  @!P4 IADD3 R9, P0, PT, R32, 0x580, RZ ;  /* 0x000005802009c810 */ /* 0x002fea0007f1e0ff */
[----:B--2---:R-:W-:Y:S01]  /*4090*/  @!P4 IMAD.X R0, RZ, RZ, R33, P0 ;  /* 0x000000ffff00c224 */ /* 0x004fe200000e0621 */
[----:B---3--:R-:W-:Y:S07]  /*40a0*/  @!P2 BRA `(.L_x_72) ;  /* 0x000000540030a947 */ /* 0x008fee0003800000 */
.L_x_149:
[----:B------:R-:W-:Y:S01]  /*40b0*/  @!P4 R2UR UR8, R0 ;  /* 0x000000000008c2ca */ /* 0x000fe200000e0000 */
[----:B------:R-:W-:Y:S01]  /*40c0*/  VOTEU.ALL UP1, P4 ;  /* 0x0000000000ff7886 */ /* 0x000fe20002020000 */
[----:B------:R-:W-:Y:S01]  /*40d0*/  @!P4 R2UR UR9, R9 ;  /* 0x000000000909c2ca */ /* 0x000fe200000e0000 */
[----:B------:R-:W-:Y:S01]  /*40e0*/  @!P4 IMAD.MOV.U32 R0, RZ, RZ, 0x1000 ;  /* 0x00001000ff00c424 */ /* 0x000fe200078e00ff */
[----:B------:R-:W-:Y:S01]  /*40f0*/  UMOV UR10, 0x0 ;  /* 0x00000000000a7882 */ /* 0x000fe20000000000 */
[----:B------:R-:W-:Y:S01]  /*4100*/  UMOV UR11, 0x10000000 ;  /* 0x10000000000b7882 */ /* 0x000fe20000000000 */
[----:B------:R-:W-:Y:S01]  /*4110*/  @!UP1 UIADD3 UR32, UPT, UPT, UR7, 0x200, URZ ;  /* 0x0000020007209890 */ /* 0x000fe2000fffe0ff */
[----:B------:R-:W-:Y:S01]  /*4120*/  @!P4 IADD3 R9, P0, PT, R32, 0x580, RZ ;  /* 0x000005802009c810 */ /* 0x000fe20007f1e0ff */
[----:B------:R-:W-:Y:S05]  /*4130*/  VOTEU.ALL UP1, P4 ;  /* 0x0000000000ff7886 */ /* 0x000fea0002020000 */
[----:B------:R-:W-:Y:S01]  /*4140*/  IMAD.U32 R11, RZ, RZ, UR8 ;  /* 0x00000008ff0b7e24 */ /* 0x000fe2000f8e00ff */
[----:B------:R-:W-:Y:S01]  /*4150*/  UPRMT UR8, UR37, 0x654, UR33 ;  /* 0x0000065425087896 */ /* 0x000fe20008000021 */
[----:B------:R-:W-:Y:S03]  /*4160*/  IMAD.U32 R10, RZ, RZ, UR9 ;  /* 0x00000009ff0a7e24 */ /* 0x000fe6000f8e00ff */
[----:B------:R-:W-:Y:S02]  /*4170*/  @!P4 R2UR UR15, R11 ;  /* 0x000000000b0fc2ca */ /* 0x000fe400000e0000 */
[----:B------:R-:W-:Y:S11]  /*4180*/  @!P4 R2UR UR14, R10 ;  /* 0x000000000a0ec2ca */ /* 0x000ff600000e0000 */
[----:B------:R-:W-:Y:S02]  /*4190*/  @!UPT UIADD3 URZ, UPT, UPT, URZ, URZ, URZ ;  /* 0x000000fffffff290 */ /* 0x000fe4000fffe0ff */
[----:B------:R2:W-:Y:S01]  /*41a0*/  @!UP1 UTMALDG.3D [UR32], [UR14], desc[UR10] ;  /* 0x00000a200e0095b4 */ /* 0x0005e20008011000 */
[----:B------:R3:W-:Y:S01]  /*41b0*/  @!P4 SYNCS.ARRIVE.TRANS64.RED.A0TR RZ, [UR7+0x20], R0 ;  /* 0x00002000ffffc9a7 */ /* 0x0007e20008300407 */
[----:B------:R-:W-:Y:S01]  /*41c0*/  SYNCS.ARRIVE.TRANS64.RED.A1T0 RZ, [UR8], RZ ;  /* 0x000000ffffff79a7 */ /* 0x000fe20008100408 */
[----:B---3--:R-:W-:Y:S01]  /*41d0*/  @!P4 IMAD.X R0, RZ, RZ, R33, P0 ;  /* 0x000000ffff00c224 */ /* 0x008fe200000e0621 */
[----:B------:R-:W3:Y:S02]  /*41e0*/  SYNCS.PHASECHK.TRANS64.TRYWAIT P2, [UR7+0x48], R12 ;  /* 0x0000480cff0075a7 */ /* 0x000ee40008041107 */
[----:B--23--:R-:W-:Y:S05]  /*41f0*/  @!P2 BRA `(.L_x_73) ;  /* 0x0000005000f4a947 */ /* 0x00cfea0003800000 */
.L_x_151:
        /* <DEDUP_REMOVED lines=8> */
[----:B------:R-:W-:Y:S01]  /*4280*/  @!UP1 UIADD3 UR24, UPT, UPT, UR7, 0x1200, URZ ;  /* 0x0000120007189890 */ /* 0x000fe2000fffe0ff */
[----:B------:R-:W-:Y:S01]  /*4290*/  VOTEU.ALL UP1, P4 ;  /* 0x0000000000ff7886 */ /* 0x000fe20002020000 */
[----:B------:R-:W-:Y:S01]  /*42a0*/  UMOV UR27, UR35 ;  /* 0x00000023001b7c82 */ /* 0x000fe20008000000 */
[----:B------:R-:W-:Y:S02]  /*42b0*/  UMOV UR28, UR36 ;  /* 0x00000024001c7c82 */ /* 0x000fe40008000000 */
[----:B------:R-:W-:Y:S01]  /*42c0*/  IMAD.U32 R11, RZ, RZ, UR8 ;  /* 0x00000008ff0b7e24 */ /* 0x000fe2000f8e00ff */
[----:B------:R-:W-:Y:S01]  /*42d0*/  UPRMT UR8, UR37, 0x654, UR25 ;  /* 0x0000065425087896 */ /* 0x000fe20008000019 */
[----:B------:R-:W-:Y:S02]  /*42e0*/  IMAD.U32 R10, RZ, RZ, UR9 ;  /* 0x00000009ff0a7e24 */ /* 0x000fe4000f8e00ff */
[----:B------:R-:W-:Y:S01]  /*42f0*/  @!P4 IMAD.X R20, RZ, RZ, R33, P0 ;  /* 0x000000ffff14c224 */ /* 0x000fe200000e0621 */
[----:B------:R-:W-:Y:S02]  /*4300*/  @!P4 R2UR UR15, R11 ;  /* 0x000000000b0fc2ca */ /* 0x000fe400000e0000 */
[----:B------:R-:W-:Y:S11]  /*4310*/  @!P4 R2UR UR14, R10 ;  /* 0x000000000a0ec2ca */ /* 0x000ff600000e0000 */
[----:B------:R-:W-:Y:S02]  /*4320*/  @!UPT UIADD3 URZ, UPT, UPT, URZ, URZ, URZ ;  /* 0x000000fffffff290 */ /* 0x000fe4000fffe0ff */
[----:B------:R2:W-:Y:S01]  /*4330*/  @!UP1 UTMALDG.3D [UR24], [UR14], desc[UR10] ;  /* 0x00000a180e0095b4 */ /* 0x0005e20008011000 */
[----:B------:R2:W-:Y:S01]  /*4340*/  @!P4 SYNCS.ARRIVE.TRANS64.RED.A0TR RZ, [UR7+0x28], R0 ;  /* 0x00002800ffffc9a7 */ /* 0x0005e20008300407 */
[----:B------:R-:W-:Y:S01]  /*4350*/  SYNCS.ARRIVE.TRANS64.RED.A1T0 RZ, [UR8], RZ ;  /* 0x000000ffffff79a7 */ /* 0x000fe20008100408 */
[----:B------:R-:W3:Y:S02]  /*4360*/  SYNCS.PHASECHK.TRANS64.TRYWAIT P2, [UR7+0x50], R12 ;  /* 0x0000500cff0075a7 */ /* 0x000ee40008041107 */
[----:B--23--:R-:W-:Y:S05]  /*4370*/  @!P2 BRA `(.L_x_74) ;  /* 0x0000005000aca947 */ /* 0x00cfea0003800000 */
.L_x_153:
[----:B------:R-:W2:Y:S01]  /*4380*/  LDC.64 R14, c[0x0][0xb10] ;  /* 0x0002c400ff0e7b82 */ /* 0x000ea20000000a00 */
[----:B------:R-:W-:Y:S01]  /*4390*/  @!P4 R2UR UR8, R20 ;  /* 0x000000001408c2ca */ /* 0x000fe200000e0000 */
[----:B------:R-:W-:Y:S01]  /*43a0*/  VOTEU.ALL UP1, P4 ;  /* 0x0000000000ff7886 */ /* 0x000fe20002020000 */
[----:B------:R-:W-:Y:S01]  /*43b0*/  @!P4 R2UR UR9, R21 ;  /* 0x000000001509c2ca */ /* 0x000fe200000e0000 */
[----:B------:R-:W-:Y:S01]  /*43c0*/  UMOV UR10, 0x0 ;  /* 0x00000000000a7882 */ /* 0x000fe20000000000 */
[----:B------:R-:W-:Y:S03]  /*43d0*/  UMOV UR11, 0x10000000 ;  /* 0x10000000000b7882 */ /* 0x000fe60000000000 */
[----:B------:R-:W3:Y:S01]  /*43e0*/  LDC.64 R10, c[0x0][0xb18] ;  /* 0x0002c600ff0a7b82 */ /* 0x000ee20000000a00 */
[----:B------:R-:W-:Y:S01]  /*43f0*/  @!UP1 UIADD3 UR18, UPT, UPT, UR34, 0x80, URZ ;  /* 0x0000008022129890 */ /* 0x000fe2000fffe0ff */
[----:B------:R-:W-:Y:S01]  /*4400*/  @P3 SHF.R.U32.HI R28, RZ, 0x10, R25 ;  /* 0x00000010ff1c3819 */ /* 0x000fe20000011619 */
[----:B------:R-:W-:Y:S01]  /*4410*/  @!UP1 UIADD3 UR16, UPT, UPT, UR7, 0x2200, URZ ;  /* 0x0000220007109890 */ /* 0x000fe2000fffe0ff */
[----:B------:R-:W-:Y:S01]  /*4420*/  VIADD R30, R30, 0x1 ;  /* 0x000000011e1e7836 */ /* 0x000fe20000000000 */
[----:B------:R-:W-:Y:S03]  /*4430*/  VOTEU.ALL UP1, P4 ;  /* 0x0000000000ff7886 */ /* 0x000fe60002020000 */
[----:B------:R-:W5:Y:S01]  /*4440*/  @!P1 LDC R0, c[0x0][0xb20] ;  /* 0x0002c800ff009b82 */ /* 0x000f620000000800 */
[----:B------:R-:W-:Y:S01]  /*4450*/  UMOV UR19, UR35 ;  /* 0x0000002300137c82 */ /* 0x000fe20008000000 */
[----:B------:R-:W-:Y:S01]  /*4460*/  IMAD.U32 R21, RZ, RZ, UR8 ;  /* 0x00000008ff157e24 */ /* 0x000fe2000f8e00ff */
[----:B------:R-:W-:Y:S05]  /*4470*/  UMOV UR20, UR36 ;  /* 0x0000002400147c82 */ /* 0x000fea0008000000 */
[----:B-1----:R-:W1:Y:S01]  /*4480*/  @!P1 LDC R3, c[0x0][0xb0c] ;  /* 0x0002c300ff039b82 */ /* 0x002e620000000800 */
[----:B------:R-:W-:Y:S01]  /*4490*/  IMAD.U32 R20, RZ, RZ, UR9 ;  /* 0x00000009ff147e24 */ /* 0x000fe2000f8e00ff */
[----:B------:R-:W-:Y:S01]  /*44a0*/  UPRMT UR8, UR37, 0x654, UR17 ;  /* 0x0000065425087896 */ /* 0x000fe20008000011 */
[----:B------:R-:W-:Y:S03]  /*44b0*/  @!P4 R2UR UR15, R21 ;  /* 0x00000000150fc2ca */ /* 0x000fe600000e0000 */
[----:B------:R-:W-:Y:S01]  /*44c0*/  @!P4 R2UR UR14, R20 ;  /* 0x00000000140ec2ca */ /* 0x000fe200000e0000 */
[----:B------:R-:W-:Y:S11]  /*44d0*/  @!P4 IMAD.MOV.U32 R20, RZ, RZ, 0x1000 ;  /* 0x00001000ff14c424 */ /* 0x000ff600078e00ff */
[----:B------:R-:W-:Y:S01]  /*44e0*/  @!UPT UIADD3 URZ, UPT, UPT, URZ, URZ, URZ ;  /* 0x000000fffffff290 */ /* 0x000fe2000fffe0ff */
[----:B------:R1:W-:Y:S01]  /*44f0*/  @!UP1 UTMALDG.3D [UR16], [UR14], desc[UR10] ;  /* 0x00000a100e0095b4 */ /* 0x0003e20008011000 */
[----:B------:R1:W-:Y:S02]  /*4500*/  @!P4 SYNCS.ARRIVE.TRANS64.RED.A0TR RZ, [UR7+0x30], R20 ;  /* 0x00003014ffffc9a7 */ /* 0x0003e40008300407 */
[----:B-1----:R-:W-:Y:S01]  /*4510*/  @!P1 ISETP.NE.AND P2, PT, R3, 0x1, PT ;  /* 0x000000010300980c */ /* 0x002fe20003f45270 */
[C---:B--2---:R-:W-:Y:S01]  /*4520*/  @!P1 IMAD.HI.U32 R14, R13.reuse, R14, RZ ;  /* 0x0000000e0d0e9227 */ /* 0x044fe200078e00ff */
[----:B---3--:R-:W-:Y:S03]  /*4530*/  @!P1 ISETP.NE.AND P0, PT, R10, 0x1, PT ;  /* 0x000000010a00980c */ /* 0x008fe60003f05270 */
[C---:B------:R-:W-:Y:S01]  /*4540*/  @!P1 IMAD.HI.U32 R11, R8.reuse, R11, RZ ;  /* 0x0000000b080b9227 */ /* 0x040fe200078e00ff */
[----:B------:R-:W-:Y:S04]  /*4550*/  @!P1 SHF.R.U32.HI R14, RZ, R15, R14 ;  /* 0x0000000fff0e9219 */ /* 0x000fe8000001160e */
[----:B-----5:R-:W-:Y:S01]  /*4560*/  @!P1 SHF.R.U32.HI R9, RZ, R0, R11 ;  /* 0x00000000ff099219 */ /* 0x020fe2000001160b */
[----:B------:R-:W-:Y:S01]  /*4570*/  SYNCS.ARRIVE.TRANS64.RED.A1T0 RZ, [UR8], RZ ;  /* 0x000000ffffff79a7 */ /* 0x000fe20008100408 */
[----:B------:R-:W-:Y:S02]  /*4580*/  @!P1 SEL R14, R13, R14, !P2 ;  /* 0x0000000e0d0e9207 */ /* 0x000fe40005000000 */
[----:B------:R-:W-:Y:S01]  /*4590*/  @!P1 SEL R9, R8, R9, !P0 ;  /* 0x0000000908099207 */ /* 0x000fe20004000000 */
[----:B------:R-:W1:Y:S04]  /*45a0*/  SYNCS.PHASECHK.TRANS64.TRYWAIT P5, [UR7+0x58], R12 ;  /* 0x0000580cff0075a7 */ /* 0x000e6800080a1107 */
[----:B------:R-:W-:Y:S02]  /*45b0*/  @!P1 IMAD.IADD R0, R9, 0x1, -R14 ;  /* 0x0000000109009824 */ /* 0x000fe400078e0a0e */
[----:B------:R-:W-:Y:S02]  /*45c0*/  @!P1 IMAD.IADD R9, R14, 0x1, -R9 ;  /* 0x000000010e099824 */ /* 0x000fe400078e0a09 */
[----:B------:R-:W-:Y:S02]  /*45d0*/  @!P1 IMAD R13, R0, R3, R13 ;  /* 0x00000003000d9224 */ /* 0x000fe400078e020d */
[----:B------:R-:W-:Y:S01]  /*45e0*/  @!P1 IMAD R8, R9, R10, R8 ;  /* 0x0000000a09089224 */ /* 0x000fe200078e0208 */
[----:B-1----:R-:W-:Y:S06]  /*45f0*/  @!P5 BRA `(.L_x_75) ;  /* 0x000000500024d947 */ /* 0x002fec0003800000 */
.L_x_155:
[----:B-1----:R-:W-:Y:S01]  /*4600*/  @!P4 IADD3 R3, P0, PT, R32, 0x580, RZ ;  /* 0x000005802003c810 */ /* 0x002fe20007f1e0ff */
[----:B------:R-:W-:Y:S01]  /*4610*/  VOTEU.ALL UP1, P4 ;  /* 0x0000000000ff7886 */ /* 0x000fe20002020000 */
[----:B------:R-:W-:Y:S01]  /*4620*/  UMOV UR18, 0x0 ;  /* 0x0000000000127882 */ /* 0x000fe20000000000 */
[----:B------:R-:W-:Y:S01]  /*4630*/  UMOV UR19, 0x10000000 ;  /* 0x1000000000137882 */ /* 0x000fe20000000000 */
[----:B------:R-:W-:Y:S01]  /*4640*/  @!P4 R2UR UR9, R3 ;  /* 0x000000000309c2ca */ /* 0x000fe200000e0000 */
[----:B------:R-:W-:Y:S01]  /*4650*/  @!P4 IMAD.X R0, RZ, RZ, R33, P0 ;  /* 0x000000ffff00c224 */ /* 0x000fe200000e0621 */
[----:B------:R-:W-:Y:S01]  /*4660*/  @!UP1 UIADD3 UR10, UPT, UPT, UR34, 0xc0, URZ ;  /* 0x000000c0220a9890 */ /* 0x000fe2000fffe0ff */
[----:B------:R-:W-:Y:S01]  /*4670*/  ISETP.NE.AND P0, PT, R30, 0x2, PT ;  /* 0x000000021e00780c */ /* 0x000fe20003f05270 */
[----:B------:R-:W-:Y:S01]  /*4680*/  UMOV UR11, UR35 ;  /* 0x00000023000b7c82 */ /* 0x000fe20008000000 */
[----:B------:R-:W-:Y:S01]  /*4690*/  UMOV UR12, UR36 ;  /* 0x00000024000c7c82 */ /* 0x000fe20008000000 */
[----:B------:R-:W-:Y:S01]  /*46a0*/  @!P4 R2UR UR8, R0 ;  /* 0x000000000008c2ca */ /* 0x000fe200000e0000 */
[----:B------:R-:W-:Y:S01]  /*46b0*/  IMAD.IADD R20, R8, 0x1, R83 ;  /* 0x0000000108147824 */ /* 0x000fe200078e0253 */
[----:B------:R-:W-:Y:S01]  /*46c0*/  @P3 R2UR UR36, R28 ;  /* 0x000000001c2432ca */ /* 0x000fe200000e0000 */
[----:B------:R-:W-:Y:S01]  /*46d0*/  IMAD.IADD R21, R13, 0x1, R90 ;  /* 0x000000010d157824 */ /* 0x000fe200078e025a */
[----:B------:R-:W-:Y:S02]  /*46e0*/  SEL R0, RZ, 0x1, P0 ;  /* 0x00000001ff007807 */ /* 0x000fe40000000000 */
[----:B------:R-:W-:Y:S01]  /*46f0*/  LOP3.LUT R31, R31, 0x1, RZ, 0x3c, !PT ;  /* 0x000000011f1f7812 */ /* 0x000fe200078e3cff */
[----:B------:R-:W-:Y:S01]  /*4700*/  IMAD.U32 R10, RZ, RZ, UR9 ;  /* 0x00000009ff0a7e24 */ /* 0x000fe2000f8e00ff */
[----:B------:R-:W-:Y:S01]  /*4710*/  @!UP1 UIADD3 UR9, UPT, UPT, UR7, 0x38, URZ ;  /* 0x0000003807099890 */ /* 0x000fe2000fffe0ff */
[----:B------:R-:W-:Y:S02]  /*4720*/  LOP3.LUT R29, R29, R0, RZ, 0x3c, !PT ;  /* 0x000000001d1d7212 */ /* 0x000fe400078e3cff */
[----:B------:R-:W-:Y:S02]  /*4730*/  SEL R30, R30, RZ, P0 ;  /* 0x000000ff1e1e7207 */ /* 0x000fe40000000000 */
[----:B------:R-:W-:Y:S01]  /*4740*/  IMAD.U32 R11, RZ, RZ, UR8 ;  /* 0x00000008ff0b7e24 */ /* 0x000fe2000f8e00ff */
[----:B------:R-:W-:Y:S01]  /*4750*/  @!P4 R2UR UR14, R10 ;  /* 0x000000000a0ec2ca */ /* 0x000fe200000e0000 */
[----:B------:R-:W-:Y:S01]  /*4760*/  @!UP1 UIADD3 UR8, UPT, UPT, UR7, 0x3200, URZ ;  /* 0x0000320007089890 */ /* 0x000fe2000fffe0ff */
[----:B------:R-:W-:Y:S02]  /*4770*/  VOTEU.ALL UP1, P4 ;  /* 0x0000000000ff7886 */ /* 0x000fe40002020000 */
[----:B------:R-:W-:Y:S11]  /*4780*/  @!P4 R2UR UR15, R11 ;  /* 0x000000000b0fc2ca */ /* 0x000ff600000e0000 */
[----:B------:R-:W-:Y:S02]  /*4790*/  @!UPT UIADD3 URZ, UPT, UPT, URZ, URZ, URZ ;  /* 0x000000fffffff290 */ /* 0x000fe4000fffe0ff */
[----:B------:R2:W-:Y:S01]  /*47a0*/  @!UP1 UTMALDG.3D [UR8], [UR14], desc[UR18] ;  /* 0x000012080e0095b4 */ /* 0x0005e20008011000 */
[----:B------:R2:W-:Y:S01]  /*47b0*/  @!P4 SYNCS.ARRIVE.TRANS64.RED.A0TR RZ, [UR7+0x38], R23 ;  /* 0x00003817ffffc9a7 */ /* 0x0005e20008300407 */
[----:B------:R-:W-:Y:S01]  /*47c0*/  UPLOP3.LUT UP1, UPT, UPT, UPT, UPT, 0x80, 0x8 ;  /* 0x000000000008789c */ /* 0x000fe20003f2f070 */
[----:B------:R-:W-:Y:S01]  /*47d0*/  SYNCS.ARRIVE.TRANS64.RED.A1T0 RZ, [UR13], RZ ;  /* 0x000000ffffff79a7 */ /* 0x000fe2000810040d */
[----:B------:R-:W-:Y:S09]  /*47e0*/  @P3 BRA `(.L_x_76) ;  /* 0xfffffff000943947 */ /* 0x000ff2000383ffff */
[----:B------:R-:W-:-:S04]  /*47f0*/  SHF.L.U32 R3, R31, 0x1f, RZ ;  /* 0x0000001f1f037819 */ /* 0x000fc800000006ff */
[----:B------:R-:W1:Y:S02]  /*4800*/  SYNCS.PHASECHK.TRANS64.TRYWAIT P0, [UR7+0x40], R3 ;  /* 0x00004003ff0075a7 */ /* 0x000e640008001107 */
[----:B-1----:R-:W-:Y:S05]  /*4810*/  @!P0 BRA `(.L_x_77) ;  /* 0x0000004c00b48947 */ /* 0x002fea0003800000 */
.L_x_157:
[----:B------:R-:W3:Y:S02]  /*4820*/  SYNCS.PHASECHK.TRANS64.TRYWAIT P0, [UR7+0x48], R3 ;  /* 0x00004803ff0075a7 */ /* 0x000ee40008001107 */
[----:B---3--:R-:W-:Y:S05]  /*4830*/  @!P0 BRA `(.L_x_78) ;  /* 0x0000004c00c48947 */ /* 0x008fea0003800000 */
.L_x_159:
[----:B------:R-:W3:Y:S02]  /*4840*/  SYNCS.PHASECHK.TRANS64.TRYWAIT P0, [UR7+0x50], R3 ;  /* 0x00005003ff0075a7 */ /* 0x000ee40008001107 */
[----:B---3--:R-:W-:Y:S05]  /*4850*/  @!P0 BRA `(.L_x_79) ;  /* 0x0000004c00d48947 */ /* 0x008fea0003800000 */
.L_x_161:
[----:B-1----:R-:W-:-:S07]  /*4860*/  MOV R0, UR7 ;  /* 0x0000000700007c02 */ /* 0x002fce0008000f00 */
.L_x_80:
[----:B-1----:R-:W-:-:S04]  /*4870*/  SHF.L.U32 R3, R31, 0x1f, RZ ;  /* 0x0000001f1f037819 */ /* 0x002fc800000006ff */
[----:B------:R1:W3:Y:S03]  /*4880*/  SYNCS.PHASECHK.TRANS64.TRYWAIT P0, [R0+URZ+0x58], R3 ;  /* 0x00005803000075a7 */ /* 0x0002e600080011ff */
[----:B---3--:R-:W-:Y:S05]  /*4890*/  @!P0 NANOSLEEP.SYNCS 0x989680 ;  /* 0x009896800000895d */ /* 0x008fea0003900000 */
[----:B------:R-:W3:Y:S02]  /*48a0*/  @!P0 SYNCS.PHASECHK.TRANS64 P0, [R0+URZ+0x58], R3 ;  /* 0x00005803000085a7 */ /* 0x000ee400080010ff */
[----:B--23--:R-:W-:Y:S05]  /*48b0*/  @P0 EXIT ;  /* 0x000000000000094d */ /* 0x00cfea0003800000 */
[----:B------:R-:W-:Y:S05]  /*48c0*/  BRA `(.L_x_80) ;  /* 0xfffffffc00e87947 */ /* 0x000fea000383ffff */
.L_x_65:
[----:B------:R-:W-:-:S06]  /*48d0*/  UISETP.GE.AND UP1, UPT, UR8, 0x4, UPT ;  /* 0x000000040800788c */ /* 0x000fcc000bf26270 */
[----:B------:R-:W-:-:S13]  /*48e0*/  PLOP3.LUT P0, PT, PT, PT, UP1, 0x80, 0x8 ;  /* 0x000000000008781c */ /* 0x000fda0003f0f018 */
[----:B------:R-:W-:Y:S05]  /*48f0*/  @!P0 EXIT ;  /* 0x000000000000894d */ /* 0x000fea0003800000 */
[----:B------:R-:W-:Y:S01]  /*4900*/  BAR.SYNC.DEFER_BLOCKING 0x6, 0xa0 ;  /* 0x0182800000007b1d */ /* 0x000fe20000010000 */
[C---:B------:R-:W-:Y:S01]  /*4910*/  IMAD.SHL.U32 R2, R103.reuse, 0x40, RZ ;  /* 0x0000004067027824 */ /* 0x040fe200078e00ff */
[C---:B------:R-:W-:Y:S01]  /*4920*/  LOP3.LUT R105, R103.reuse, 0x60, RZ, 0xc0, !PT ;  /* 0x0000006067697812 */ /* 0x040fe200078ec0ff */
[C---:B------:R-:W-:Y:S02]  /*4930*/  IMAD.SHL.U32 R95, R103.reuse, 0x20, RZ ;  /* 0x00000020675f7824 */ /* 0x040fe400078e00ff */
[----:B------:R-:W-:Y:S02]  /*4940*/  HFMA2 R44, -RZ, RZ, 0, 0 ;  /* 0x00000000ff2c7431 */ /* 0x000fe400000001ff */
[C---:B------:R-:W-:Y:S01]  /*4950*/  IMAD.SHL.U32 R0, R103.reuse, 0x8, RZ ;  /* 0x0000000867007824 */ /* 0x040fe200078e00ff */
[----:B------:R-:W-:Y:S01]  /*4960*/  UMOV UR49, 0x400 ;  /* 0x0000040000317882 */ /* 0x000fe20000000000 */
[----:B------:R-:W1:Y:S01]  /*4970*/  LDC R93, c[0x0][0x370] ;  /* 0x0000dc00ff5d7b82 */ /* 0x000e620000000800 */
[----:B------:R-:W-:Y:S01]  /*4980*/  ULEA UR49, UR37, UR49, 0x18 ;  /* 0x0000003125317291 */ /* 0x000fe2000f8ec0ff */
[----:B------:R-:W-:Y:S01]  /*4990*/  LOP3.LUT R5, R2, 0x180, RZ, 0xc0, !PT ;  /* 0x0000018002057812 */ /* 0x000fe200078ec0ff */
[----:B------:R-:W-:Y:S01]  /*49a0*/  IMAD.U32 R46, R103, 0x10000, RZ ;  /* 0x00010000672e7824 */ /* 0x000fe200078e00ff */
[----:B------:R-:W-:Y:S01]  /*49b0*/  LOP3.LUT R95, R95, 0xc00, RZ, 0xc0, !PT ;  /* 0x00000c005f5f7812 */ /* 0x000fe200078ec0ff */
[----:B------:R-:W-:Y:S01]  /*49c0*/  UIADD3 UR4, UPT, UPT, UR49, 0x4200, URZ ;  /* 0x0000420031047890 */ /* 0x000fe2000fffe0ff */
[----:B------:R-:W-:Y:S01]  /*49d0*/  LOP3.LUT R0, R5, 0x30, R0, 0xf8, !PT ;  /* 0x0000003005007812 */ /* 0x000fe200078ef800 */
[----:B------:R-:W-:Y:S01]  /*49e0*/  IMAD.SHL.U32 R5, R103, 0x2, RZ ;  /* 0x0000000267057824 */ /* 0x000fe200078e00ff */
[----:B------:R-:W2:Y:S01]  /*49f0*/  LDC R42, c[0x0][0xb0c] ;  /* 0x0002c300ff2a7b82 */ /* 0x000ea20000000800 */
[----:B------:R-:W-:Y:S01]  /*4a00*/  LOP3.LUT R95, R95, 0x40, R2, 0xf8, !PT ;  /* 0x000000405f5f7812 */ /* 0x000fe200078ef802 */
[----:B------:R-:W-:Y:S01]  /*4a10*/  IMAD.MOV.U32 R102, RZ, RZ, RZ ;  /* 0x000000ffff667224 */ /* 0x000fe200078e00ff */
[----:B------:R-:W-:Y:S01]  /*4a20*/  LOP3.LUT R46, R46, 0x600000, RZ, 0xc0, !PT ;  /* 0x006000002e2e7812 */ /* 0x000fe200078ec0ff */
[----:B------:R-:W-:Y:S01]  /*4a30*/  IMAD.MOV.U32 R107, RZ, RZ, RZ ;  /* 0x000000ffff6b7224 */ /* 0x000fe200078e00ff */
[----:B------:R-:W-:-:S02]  /*4a40*/  LOP3.LUT R0, R0, 0x20, R5, 0x78, !PT ;  /* 0x0000002000007812 */ /* 0x000fc400078e7805 */
[----:B------:R-:W-:Y:S02]  /*4a50*/  CS2R R100, SRZ ;  /* 0x0000000000647805 */ /* 0x000fe4000001ff00 */
[----:B------:R-:W-:Y:S01]  /*4a60*/  LOP3.LUT R95, R95, 0x200, R2, 0xf8, !PT ;  /* 0x000002005f5f7812 */ /* 0x000fe200078ef802 */
[----:B------:R-:W4:Y:S01]  /*4a70*/  LDC R92, c[0x0][0xb20] ;  /* 0x0002c800ff5c7b82 */ /* 0x000f220000000800 */
[----:B------:R-:W3:Y:S01]  /*4a80*/  LDS R3, [UR49+0x120] ;  /* 0x00012031ff037984 */ /* 0x000ee20008000800 */
[----:B------:R-:W-:Y:S01]  /*4a90*/  LOP3.LUT R103, R103, 0x2, RZ, 0xc0, !PT ;  /* 0x0000000267677812 */ /* 0x000fe200078ec0ff */
[----:B------:R-:W-:Y:S01]  /*4aa0*/  IMAD.MOV.U32 R99, RZ, RZ, RZ ;  /* 0x000000ffff637224 */ /* 0x000fe200078e00ff */
[----:B------:R-:W-:Y:S01]  /*4ab0*/  LOP3.LUT R95, R95, R0, RZ, 0xfc, !PT ;  /* 0x000000005f5f7212 */ /* 0x000fe200078efcff */
[----:B------:R-:W-:Y:S01]  /*4ac0*/  IMAD.U32 R104, RZ, RZ, UR4 ;  /* 0x00000004ff687e24 */ /* 0x000fe2000f8e00ff */
[----:B------:R-:W-:Y:S01]  /*4ad0*/  IADD3 R97, PT, PT, -R103, RZ, RZ ;  /* 0x000000ff67617210 */ /* 0x000fe20007ffe1ff */
[----:B------:R-:W1:Y:S01]  /*4ae0*/  LDCU.64 UR52, c[0x0][0x348] ;  /* 0x00006900ff3477ac */ /* 0x000e620008000a00 */
[----:B------:R-:W1:Y:S01]  /*4af0*/  LDC R41, c[0x0][0xb30] ;  /* 0x0002cc00ff297b82 */ /* 0x000e620000000800 */
[----:B------:R-:W1:Y:S01]  /*4b00*/  LDCU.64 UR38, c[0x0][0x888] ;  /* 0x00011100ff2677ac */ /* 0x000e620008000a00 */
[----:B------:R-:W1:Y:S06]  /*4b10*/  LDCU.64 UR44, c[0x0][0x890] ;  /* 0x00011200ff2c77ac */ /* 0x000e6c0008000a00 */
[----:B------:R-:W1:Y:S01]  /*4b20*/  LDC.64 R88, c[0x0][0xb10] ;  /* 0x0002c400ff587b82 */ /* 0x000e620000000a00 */
[----:B------:R-:W-:-:S07]  /*4b30*/  UIADD3 UR48, UPT, UPT, UR49, 0x200, URZ ;  /* 0x0000020031307890 */ /* 0x000fce000fffe0ff */
[----:B------:R-:W1:Y:S08]  /*4b40*/  LDC.64 R38, c[0x0][0xb18] ;  /* 0x0002c600ff267b82 */ /* 0x000e700000000a00 */
[----:B------:R-:W1:Y:S08]  /*4b50*/  LDC.64 R36, c[0x0][0xb28] ;  /* 0x0002ca00ff247b82 */ /* 0x000e700000000a00 */
[----:B------:R-:W1:Y:S01]  /*4b60*/  LDC.64 R86, c[0x0][0x8b0] ;  /* 0x00022c00ff567b82 */ /* 0x000e620000000a00 */
[----:B---3--:R-:W-:-:S07]  /*4b70*/  IMAD.IADD R46, R3, 0x1, R46 ;  /* 0x00000001032e7824 */ /* 0x008fce00078e022e */
[----:B------:R-:W3:Y:S08]  /*4b80*/  LDC.64 R84, c[0x0][0x8a8] ;  /* 0x00022a00ff547b82 */ /* 0x000ef00000000a00 */
[----:B--2-4-:R-:W1:Y:S02]  /*4b90*/  LDC R94, c[0x0][0x374] ;  /* 0x0000dd00ff5e7b82 */ /* 0x014e640000000800 */
.L_x_122:
[----:B------:R-:W-:Y:S02]  /*4ba0*/  LEA R0, R107, UR49, 0x3 ;  /* 0x000000316b007c11 */ /* 0x000fe4000f8e18ff */
[----:B------:R-:W-:Y:S02]  /*4bb0*/  SHF.L.U32 R3, R101, 0x1f, RZ ;  /* 0x0000001f65037819 */ /* 0x000fe400000006ff */
[----:B------:R-:W-:Y:S02]  /*4bc0*/  LEA R16, R107, UR49, 0x4 ;  /* 0x000000316b107c11 */ /* 0x000fe4000f8e20ff */
[----:B------:R-:W2:Y:S02]  /*4bd0*/  SYNCS.PHASECHK.TRANS64.TRYWAIT P0, [R0+URZ+0x70], R3 ;  /* 0x00007003000075a7 */ /* 0x000ea400080011ff */
[----:B-12---:R-:W-:Y:S05]  /*4be0*/  @!P0 BRA `(.L_x_81) ;  /* 0x0000004c00088947 */ /* 0x006fea0003800000 */
.L_x_162:
[----:B------:R-:W4:Y:S01]  /*4bf0*/  LDC.64 R12, c[0x0][0xb10] ;  /* 0x0002c400ff0c7b82 */ /* 0x000f220000000a00 */
[----:B------:R-:W3:Y:S01]  /*4c00*/  LDS.128 R16, [R16+0x100] ;  /* 0x0001000010107984 */ /* 0x000ee20000000c00 */
[----:B-1----:R-:W-:Y:S01]  /*4c10*/  ISETP.NE.AND P1, PT, R41, 0x1, PT ;  /* 0x000000012900780c */ /* 0x002fe20003f25270 */
[----:B--2---:R-:W-:Y:S01]  /*4c20*/  VIADD R0, R0, 0x80 ;  /* 0x0000008000007836 */ /* 0x004fe20000000000 */
[----:B------:R-:W-:Y:S04]  /*4c30*/  ISETP.GE.AND P0, PT, R40, 0x1, PT ;  /* 0x000000012800780c */ /* 0x000fe80003f06270 */
[----:B------:R-:W1:Y:S01]  /*4c40*/  LDC.64 R10, c[0x0][0xb18] ;  /* 0x0002c600ff0a7b82 */ /* 0x000e620000000a00 */
[----:B------:R-:W-:Y:S01]  /*4c50*/  PRMT R0, RZ, 0x654, R0 ;  /* 0x00000654ff007816 */ /* 0x000fe20000000000 */
[----:B------:R-:W-:Y:S01]  /*4c60*/  @!PT LDS RZ, [RZ] ;  /* 0x00000000fffff984 */ /* 0x000fe20000000800 */
[----:B------:R-:W-:Y:S01]  /*4c70*/  @!PT LDS RZ, [RZ] ;  /* 0x00000000fffff984 */ /* 0x000fe20000000800 */
[----:B------:R-:W-:Y:S01]  /*4c80*/  @!PT LDS RZ, [RZ] ;  /* 0x00000000fffff984 */ /* 0x000fe20000000800 */
[----:B------:R-:W-:Y:S01]  /*4c90*/  @!PT LDS RZ, [RZ] ;  /* 0x00000000fffff984 */ /* 0x000fe20000000800 */
[----:B------:R2:W-:Y:S06]  /*4ca0*/  MEMBAR.ALL.CTA ;  /* 0x0000000000007992 */ /* 0x0005ec0000008000 */
[----:B--2---:R-:W2:Y:S01]  /*4cb0*/  FENCE.VIEW.ASYNC.S ;  /* 0x00000000000073c6 */ /* 0x004ea20000000000 */
[----:B------:R-:W1:Y:S08]  /*4cc0*/  @!P1 LDC R14, c[0x0][0xb20] ;  /* 0x0002c800ff0e9b82 */ /* 0x000e700000000800 */
[----:B------:R-:W1:Y:S01]  /*4cd0*/  @!P1 LDC R9, c[0x0][0xb0c] ;  /* 0x0002c300ff099b82 */ /* 0x000e620000000800 */
[----:B--2---:R2:W-:Y:S01]  /*4ce0*/  SYNCS.ARRIVE.TRANS64.RED.A1T0 RZ, [R0+URZ], RZ ;  /* 0x000000ff00ff79a7 */ /* 0x0045e200081004ff */
[----:B---3--:R-:W-:Y:S04]  /*4cf0*/  LOP3.LUT P4, RZ, R18, 0x1, RZ, 0xc0, !PT ;  /* 0x0000000112ff7812 */ /* 0x008fe8000788c0ff */
[----:B------:R-:W-:Y:S09]  /*4d00*/  P2R R106, PR, RZ, 0x10 ;  /* 0x00000010ff6a7803 */ /* 0x000ff20000000000 */
[----:B------:R-:W-:Y:S02]  /*4d10*/  @P4 MOV R45, R16 ;  /* 0x00000010002d4202 */ /* 0x000fe40000000f00 */
[----:B------:R-:W-:Y:S01]  /*4d20*/  @P4 LOP3.LUT R43, R17, 0xffff, RZ, 0xc0, !PT ;  /* 0x0000ffff112b4812 */ /* 0x000fe200078ec0ff */
[----:B--2-4-:R-:W-:Y:S06]  /*4d30*/  @!P0 BRA `(.L_x_82) ;  /* 0x0000000000a48947 */ /* 0x014fec0003800000 */
[----:B------:R-:W-:Y:S01]  /*4d40*/  IMAD.HI.U32 R23, R94, R39, RZ ;  /* 0x000000275e177227 */ /* 0x000fe200078e00ff */
[----:B------:R-:W-:Y:S02]  /*4d50*/  ISETP.NE.AND P0, PT, R38, 0x1, PT ;  /* 0x000000012600780c */ /* 0x000fe40003f05270 */
[----:B------:R-:W-:Y:S01]  /*4d60*/  ISETP.NE.AND P2, PT, R40, 0x1, PT ;  /* 0x000000012800780c */ /* 0x000fe20003f45270 */
[----:B------:R-:W-:Y:S01]  /*4d70*/  IMAD.HI.U32 R22, R93, R88, RZ ;  /* 0x000000585d167227 */ /* 0x000fe200078e00ff */
[----:B------:R-:W-:Y:S02]  /*4d80*/  SHF.R.U32.HI R23, RZ, R92, R23 ;  /* 0x0000005cff177219 */ /* 0x000fe40000011617 */
[----:B------:R-:W-:Y:S01]  /*4d90*/  ISETP.NE.AND P3, PT, R42, 0x1, PT ;  /* 0x000000012a00780c */ /* 0x000fe20003f65270 */
[----:B------:R-:W-:Y:S01]  /*4da0*/  IMAD.HI.U32 R26, R45, R88, RZ ;  /* 0x000000582d1a7227 */ /* 0x000fe200078e00ff */
[----:B------:R-:W-:Y:S02]  /*4db0*/  SHF.R.U32.HI R22, RZ, R89, R22 ;  /* 0x00000059ff167219 */ /* 0x000fe40000011616 */
[----:B------:R-:W-:Y:S01]  /*4dc0*/  SEL R3, R94, R23, !P0 ;  /* 0x000000175e037207 */ /* 0x000fe20004000000 */
[----:B------:R-:W-:Y:S01]  /*4dd0*/  IMAD.HI.U32 R23, R43, R39, RZ ;  /* 0x000000272b177227 */ /* 0x000fe200078e00ff */
[----:B------:R-:W-:Y:S02]  /*4de0*/  SEL R7, R93, R22, !P3 ;  /* 0x000000165d077207 */ /* 0x000fe40005800000 */
[----:B------:R-:W-:Y:S01]  /*4df0*/  SHF.R.U32.HI R26, RZ, R89, R26 ;  /* 0x00000059ff1a7219 */ /* 0x000fe2000001161a */
[-C--:B------:R-:W-:Y:S04]  /*4e00*/  IMAD.HI.U32 R22, R3, R36.reuse, RZ ;  /* 0x0000002403167227 */ /* 0x080fe800078e00ff */
[----:B------:R-:W-:Y:S01]  /*4e10*/  IMAD.HI.U32 R24, R7, R36, RZ ;  /* 0x0000002407187227 */ /* 0x000fe200078e00ff */
[-C--:B------:R-:W-:Y:S02]  /*4e20*/  @P2 SHF.R.U32.HI R3, RZ, R37.reuse, R22 ;  /* 0x00000025ff032219 */ /* 0x080fe40000011616 */
[----:B------:R-:W-:Y:S02]  /*4e30*/  SHF.R.U32.HI R22, RZ, R92, R23 ;  /* 0x0000005cff167219 */ /* 0x000fe40000011617 */
[----:B------:R-:W-:Y:S01]  /*4e40*/  @P2 SHF.R.U32.HI R7, RZ, R37, R24 ;  /* 0x00000025ff072219 */ /* 0x000fe20000011618 */
[C---:B------:R-:W-:Y:S01]  /*4e50*/  IMAD R2, R40.reuse, R3, RZ ;  /* 0x0000000328027224 */ /* 0x040fe200078e02ff */
[----:B------:R-:W-:Y:S02]  /*4e60*/  SEL R5, R43, R22, !P0 ;  /* 0x000000162b057207 */ /* 0x000fe40004000000 */
[----:B------:R-:W-:Y:S01]  /*4e70*/  SEL R3, R45, R26, !P3 ;  /* 0x0000001a2d037207 */ /* 0x000fe20005800000 */
[----:B------:R-:W-:Y:S01]  /*4e80*/  IMAD R4, R40, R7, RZ ;  /* 0x0000000728047224 */ /* 0x000fe200078e02ff */
[C---:B------:R-:W-:Y:S01]  /*4e90*/  ISETP.GE.AND P0, PT, R5.reuse, R2, PT ;  /* 0x000000020500720c */ /* 0x040fe20003f06270 */
[----:B------:R-:W-:Y:S03]  /*4ea0*/  IMAD.HI.U32 R6, R5, R36, RZ ;  /* 0x0000002405067227 */ /* 0x000fe600078e00ff */
[----:B------:R-:W-:Y:S01]  /*4eb0*/  ISETP.GE.OR P0, PT, R3, R4, P0 ;  /* 0x000000040300720c */ /* 0x000fe20000706670 */
[----:B------:R-:W-:Y:S01]  /*4ec0*/  IMAD.MOV R4, RZ, RZ, -R3 ;  /* 0x000000ffff047224 */ /* 0x000fe200078e0a03 */
[-C--:B------:R-:W-:Y:S03]  /*4ed0*/  SHF.R.U32.HI R6, RZ, R37.reuse, R6 ;  /* 0x00000025ff067219 */ /* 0x080fe60000011606 */
[----:B------:R-:W-:Y:S01]  /*4ee0*/  IMAD R45, R42, R4, R45 ;  /* 0x000000042a2d7224 */ /* 0x000fe200078e022d */
[----:B------:R-:W-:Y:S05]  /*4ef0*/  SEL R15, R5, R6, !P2 ;  /* 0x00000006050f7207 */ /* 0x000fea0005000000 */
[----:B------:R-:W-:Y:S02]  /*4f00*/  IMAD.MOV R6, RZ, RZ, -R15 ;  /* 0x000000ffff067224 */ /* 0x000fe400078e0a0f */
[C---:B------:R-:W-:Y:S04]  /*4f10*/  @!P0 IMAD.HI.U32 R2, R3.reuse, R36, RZ ;  /* 0x0000002403028227 */ /* 0x040fe800078e00ff */
[----:B------:R-:W-:Y:S01]  /*4f20*/  IMAD R6, R40, R6, R5 ;  /* 0x0000000628067224 */ /* 0x000fe200078e0205 */
[----:B------:R-:W-:Y:S04]  /*4f30*/  @!P0 SHF.R.U32.HI R2, RZ, R37, R2 ;  /* 0x00000025ff028219 */ /* 0x000fe80000011602 */
[----:B------:R-:W-:Y:S02]  /*4f40*/  @!P0 SEL R0, R3, R2, !P2 ;  /* 0x0000000203008207 */ /* 0x000fe40005000000 */
[----:B------:R-:W-:Y:S02]  /*4f50*/  IADD3 R2, PT, PT, -R5, RZ, RZ ;  /* 0x000000ff05027210 */ /* 0x000fe40007ffe1ff */
[----:B------:R-:W-:Y:S01]  /*4f60*/  @!P0 IADD3 R8, PT, PT, R15, -R0, RZ ;  /* 0x800000000f088210 */ /* 0x000fe20007ffe0ff */
[----:B------:R-:W-:Y:S02]  /*4f70*/  @!P0 IMAD R0, R7, R6, R0 ;  /* 0x0000000607008224 */ /* 0x000fe400078e0200 */
[----:B------:R-:W-:Y:S02]  /*4f80*/  IMAD R43, R38, R2, R43 ;  /* 0x00000002262b7224 */ /* 0x000fe400078e022b */
[----:B------:R-:W-:Y:S02]  /*4f90*/  @!P0 IMAD R5, R8, R40, R3 ;  /* 0x0000002808058224 */ /* 0x000fe400078e0203 */
[----:B------:R-:W-:Y:S04]  /*4fa0*/  @!P0 IMAD.MOV.U32 R3, RZ, RZ, R0 ;  /* 0x000000ffff038224 */ /* 0x000fe800078e0000 */
[----:B------:R-:W-:Y:S02]  /*4fb0*/  IMAD R45, R3, R42, R45 ;  /* 0x0000002a032d7224 */ /* 0x000fe400078e022d */
[----:B------:R-:W-:Y:S07]  /*4fc0*/  IMAD R43, R5, R38, R43 ;  /* 0x00000026052b7224 */ /* 0x000fee00078e022b */
.L_x_82:
[----:B-1----:R-:W-:Y:S01]  /*4fd0*/  @!P1 ISETP.NE.AND P0, PT, R10, 0x1, PT ;  /* 0x000000010a00980c */ /* 0x002fe20003f05270 */
[----:B------:R-:W-:Y:S01]  /*4fe0*/  @!P1 IMAD.HI.U32 R0, R45, R12, RZ ;  /* 0x0000000c2d009227 */ /* 0x000fe200078e00ff */
[----:B------:R-:W-:Y:S01]  /*4ff0*/  @!P1 ISETP.NE.AND P2, PT, R9, 0x1, PT ;  /* 0x000000010900980c */ /* 0x000fe20003f45270 */
[----:B------:R-:W-:Y:S01]  /*5000*/  ULOP3.LUT UP0, URZ, UR48, 0x1b0, URZ, 0xc0, !UPT ;  /* 0x000001b030ff7892 */ /* 0x000fe2000f80c0ff */
[----:B------:R-:W-:Y:S01]  /*5010*/  R2UR UR42, R21 ;  /* 0x00000000152a72ca */ /* 0x000fe200000e0000 */
[----:B------:R-:W-:Y:S01]  /*5020*/  @!P1 IMAD.HI.U32 R3, R43, R11, RZ ;  /* 0x0000000b2b039227 */ /* 0x000fe200078e00ff */
[----:B------:R-:W-:Y:S02]  /*5030*/  @!P1 SHF.R.U32.HI R0, RZ, R13, R0 ;  /* 0x0000000dff009219 */ /* 0x000fe40000011600 */
[----:B------:R-:W-:Y:S01]  /*5040*/  R2UR UR41, R20 ;  /* 0x00000000142972ca */ /* 0x000fe200000e0000 */
[----:B------:R-:W-:Y:S01]  /*5050*/  VIADD R107, R107, 0x1 ;  /* 0x000000016b6b7836 */ /* 0x000fe20000000000 */
[----:B------:R-:W-:Y:S02]  /*5060*/  @!P1 SHF.R.U32.HI R2, RZ, R14, R3 ;  /* 0x0000000eff029219 */ /* 0x000fe40000011603 */
[----:B------:R-:W-:Y:S02]  /*5070*/  @!P1 SEL R3, R45, R0, !P2 ;  /* 0x000000002d039207 */ /* 0x000fe40005000000 */
[----:B------:R-:W-:Y:S02]  /*5080*/  @!P1 SEL R2, R43, R2, !P0 ;  /* 0x000000022b029207 */ /* 0x000fe40004000000 */
[----:B------:R-:W-:Y:S01]  /*5090*/  @P4 SHF.R.U32.HI R98, RZ, 0x10, R17 ;  /* 0x00000010ff624819 */ /* 0x000fe20000011611 */
[----:B------:R-:W-:Y:S02]  /*50a0*/  USHF.L.U32 UR42, UR42, 0x6, URZ ;  /* 0x000000062a2a7899 */ /* 0x000fe400080006ff */
[----:B------:R-:W-:Y:S02]  /*50b0*/  @!P1 IMAD.IADD R0, R2, 0x1, -R3 ;  /* 0x0000000102009824 */ /* 0x000fe400078e0a03 */
[----:B------:R-:W-:Y:S01]  /*50c0*/  @!P1 IMAD.IADD R2, R3, 0x1, -R2 ;  /* 0x0000000103029824 */ /* 0x000fe200078e0a02 */
[----:B------:R-:W-:Y:S01]  /*50d0*/  USHF.L.U32 UR41, UR41, 0x8, URZ ;  /* 0x0000000829297899 */ /* 0x000fe200080006ff */
[----:B------:R-:W-:Y:S02]  /*50e0*/  @!P1 IMAD R45, R0, R9, R45 ;  /* 0x00000009002d9224 */ /* 0x000fe400078e022d */
[----:B------:R-:W-:Y:S01]  /*50f0*/  @!P1 IMAD R43, R2, R10, R43 ;  /* 0x0000000a022b9224 */ /* 0x000fe200078e022b */
[----:B------:R-:W-:Y:S08]  /*5100*/  BRA.U !UP0, `(.L_x_83) ;  /* 0x0000000108407547 */ /* 0x000ff0000b800000 */
[----:B------:R-:W1:Y:S01]  /*5110*/  LDCU.64 UR8, c[0x4][0x88] ;  /* 0x01001100ff0877ac */ /* 0x000e620008000a00 */
[----:B------:R-:W-:Y:S01]  /*5120*/  MOV R3, 0x0 ;  /* 0x0000000000037802 */ /* 0x000fe20000000f00 */
[----:B------:R-:W-:Y:S02]  /*5130*/  HFMA2 R12, -RZ, RZ, 0, 5.9604644775390625e-08 ;  /* 0x00000001ff0c7431 */ /* 0x000fe400000001ff */
[----:B------:R-:W-:Y:S02]  /*5140*/  IMAD.MOV.U32 R8, RZ, RZ, 0x70 ;  /* 0x00000070ff087424 */ /* 0x000fe400078e00ff */
[----:B------:R-:W-:Y:S01]  /*5150*/  IMAD.MOV.U32 R13, RZ, RZ, RZ ;  /* 0x000000ffff0d7224 */ /* 0x000fe200078e00ff */
[----:B------:R-:W2:Y:S01]  /*5160*/  LDCU.64 UR6, c[0x4][0x90] ;  /* 0x01001200ff0677ac */ /* 0x000ea20008000a00 */
[----:B------:R-:W3:Y:S01]  /*5170*/  LDC.64 R2, c[0x4][R3] ;  /* 0x0100000003027b82 */ /* 0x000ee20000000a00 */
[----:B------:R-:W4:Y:S01]  /*5180*/  LDCU.64 UR4, c[0x4][0x8] ;  /* 0x01000100ff0477ac */ /* 0x000f220008000a00 */
[----:B-1----:R-:W-:Y:S01]  /*5190*/  MOV R5, UR9 ;  /* 0x0000000900057c02 */ /* 0x002fe20008000f00 */
[----:B------:R-:W-:Y:S01]  /*51a0*/  IMAD.U32 R4, RZ, RZ, UR8 ;  /* 0x00000008ff047e24 */ /* 0x000fe2000f8e00ff */
[----:B--2---:R-:W-:Y:S01]  /*51b0*/  MOV R7, UR7 ;  /* 0x0000000700077c02 */ /* 0x004fe20008000f00 */
[----:B------:R-:W-:Y:S01]  /*51c0*/  IMAD.U32 R6, RZ, RZ, UR6 ;  /* 0x00000006ff067e24 */ /* 0x000fe2000f8e00ff */
[----:B----4-:R-:W-:Y:S01]  /*51d0*/  MOV R11, UR5 ;  /* 0x00000005000b7c02 */ /* 0x010fe20008000f00 */
[----:B------:R-:W-:Y:S02]  /*51e0*/  IMAD.U32 R10, RZ, RZ, UR4 ;  /* 0x00000004ff0a7e24 */ /* 0x000fe4000f8e00ff */
[----:B------:R-:W-:Y:S07]  /*51f0*/  LEPC R20, `(.L_x_83) ;  /* 0x000000001014794e */ /* 0x000fee0000000000 */
[----:B---3-5:R-:W-:Y:S05]  /*5200*/  CALL.ABS.NOINC R2 ;  /* 0x0000000002007343 */ /* 0x028fea0003c00000 */
.L_x_83:
[----:B------:R-:W-:Y:S01]  /*5210*/  LOP3.LUT P0, RZ, R104, 0x1b0, RZ, 0xc0, !PT ;  /* 0x000001b068ff7812 */ /* 0x000fe2000780c0ff */
[----:B------:R-:W-:Y:S11]  /*5220*/  BSSY.RECONVERGENT B6, `(.L_x_84) ;  /* 0x0000013000067945 */ /* 0x000ff60003800200 */
[----:B------:R-:W-:Y:S01]  /*5230*/  @!UPT UIADD3 URZ, UPT, UPT, URZ, URZ, URZ ;  /* 0x000000fffffff290 */ /* 0x000fe2000fffe0ff */
[----:B------:R-:W-:Y:S05]  /*5240*/  @!P0 BRA `(.L_x_85) ;  /* 0x0000000000408947 */ /* 0x000fea0003800000 */
        /* <DEDUP_REMOVED lines=16> */
.L_x_85:
[----:B------:R-:W-:Y:S05]  /*5350*/  BSYNC.RECONVERGENT B6 ;  /* 0x0000000000067941 */ /* 0x000fea0003800200 */
.L_x_84:
[----:B------:R-:W-:Y:S01]  /*5360*/  ISETP.NE.U32.AND P4, PT, R86, RZ, PT ;  /* 0x000000ff5600720c */ /* 0x000fe20003f85070 */
[----:B------:R-:W-:Y:S01]  /*5370*/  UISETP.NE.AND UP2, UPT, UR50, URZ, UPT ;  /* 0x000000ff3200728c */ /* 0x000fe2000bf45270 */
[----:B------:R-:W-:Y:S01]  /*5380*/  ISETP.NE.U32.AND P2, PT, RZ, UR38, PT ;  /* 0x00000026ff007c0c */ /* 0x000fe2000bf45070 */
[----:B------:R-:W-:Y:S01]  /*5390*/  UISETP.NE.U32.AND UP1, UPT, UR44, URZ, UPT ;  /* 0x000000ff2c00728c */ /* 0x000fe2000bf25070 */
[----:B------:R-:W-:Y:S01]  /*53a0*/  ISETP.NE.AND.EX P4, PT, R87, RZ, PT, P4 ;  /* 0x000000ff5700720c */ /* 0x000fe20003f85340 */
[----:B------:R-:W-:Y:S01]  /*53b0*/  UPLOP3.LUT UP0, UPT, UPT, UPT, UPT, 0x40, 0x4 ;  /* 0x000000000004789c */ /* 0x000fe20003f0e870 */
[----:B------:R-:W-:Y:S01]  /*53c0*/  ISETP.NE.AND.EX P2, PT, RZ, UR39, PT, P2 ;  /* 0x00000027ff007c0c */ /* 0x000fe2000bf45320 */
[----:B------:R-:W-:Y:S01]  /*53d0*/  UISETP.NE.AND.EX UP1, UPT, UR45, URZ, UPT, UP1 ;  /* 0x000000ff2d00728c */ /* 0x000fe2000bf25310 */
[----:B------:R-:W-:Y:S04]  /*53e0*/  PLOP3.LUT P1, PT, PT, PT, UP2, 0x80, 0x8 ;  /* 0x000000000008781c */ /* 0x000fe80003f2f028 */
[----:B------:R-:W-:Y:S06]  /*53f0*/  @UP2 UPLOP3.LUT UP0, UPT, UPT, UPT, UP1, 0x80, 0x8 ;  /* 0x000000000008289c */ /* 0x000fec0003f0f010 */
[----:B------:R-:W-:Y:S01]  /*5400*/  PLOP3.LUT P0, PT, PT, PT, UP0, 0x80, 0x8 ;  /* 0x000000000008781c */ /* 0x000fe20003f0f008 */
[----:B------:R-:W-:Y:S01]  /*5410*/  @!UPT UIADD3 URZ, UPT, UPT, URZ, URZ, URZ ;  /* 0x000000fffffff290 */ /* 0x000fe2000fffe0ff */
[----:B------:R-:W-:Y:S11]  /*5420*/  BRA.U !UP1, `(.L_x_86) ;  /* 0x0000000109387547 */ /* 0x000ff6000b800000 */
[----:B------:R-:W-:Y:S01]  /*5430*/  UISETP.NE.U32.AND UP0, UPT, UR38, URZ, UPT ;  /* 0x000000ff2600728c */ /* 0x000fe2000bf05070 */
[----:B------:R-:W-:Y:S02]  /*5440*/  HFMA2 R0, -RZ, RZ, 0, 5.9604644775390625e-08 ;  /* 0x00000001ff007431 */ /* 0x000fe400000001ff */
[----:B------:R-:W-:Y:S01]  /*5450*/  IMAD.MOV.U32 R91, RZ, RZ, 0x1 ;  /* 0x00000001ff5b7424 */ /* 0x000fe200078e00ff */
[----:B------:R-:W-:Y:S06]  /*5460*/  UISETP.NE.AND.EX UP0, UPT, UR39, URZ, UPT, UP0 ;  /* 0x000000ff2700728c */ /* 0x000fec000bf05300 */
[----:B------:R-:W-:Y:S05]  /*5470*/  PLOP3.LUT P3, PT, PT, PT, UP0, 0x80, 0x8 ;  /* 0x000000000008781c */ /* 0x000fea0003f6f008 */
[----:B------:R-:W1:Y:S01]  /*5480*/  @UP0 LDCU.64 UR6, c[0x0][0x888] ;  /* 0x00011100ff0607ac */ /* 0x000e620008000a00 */
[----:B------:R-:W-:Y:S07]  /*5490*/  @UP0 UIMAD UR4, UR36, UR44, URZ ;  /* 0x0000002c240402a4 */ /* 0x000fee000f8e02ff */
[----:B------:R-:W-:Y:S01]  /*54a0*/  @!P3 PRMT R91, R0, 0x7610, R91 ;  /* 0x00007610005bb816 */ /* 0x000fe2000000005b */
[----:B-1----:R-:W-:Y:S03]  /*54b0*/  @UP0 UIMAD.WIDE UR6, UR4, 0x4, UR6 ;  /* 0x00000004040608a5 */ /* 0x002fe6000f8e0206 */
[----:B------:R-:W1:Y:S03]  /*54c0*/  @!UP0 LDCU UR4, c[0x0][0x880] ;  /* 0x00011000ff0487ac */ /* 0x000e660008000800 */
[----:B------:R-:W-:Y:S01]  /*54d0*/  IMAD.U32 R2, RZ, RZ, UR6 ;  /* 0x00000006ff027e24 */ /* 0x000fe2000f8e00ff */
[----:B------:R-:W-:Y:S05]  /*54e0*/  MOV R3, UR7 ;  /* 0x0000000700037c02 */ /* 0x000fea0008000f00 */
[----:B-----5:R2:W5:Y:S02]  /*54f0*/  @P3 LDG.E R50, desc[UR46][R2.64] ;  /* 0x0000002e02323981 */ /* 0x020564000c1e1900 */
[----:B-12---:R-:W-:Y:S02]  /*5500*/  @!P3 IMAD.U32 R50, RZ, RZ, UR4 ;  /* 0x00000004ff32be24 */ /* 0x006fe4000f8e00ff */
.L_x_86:
[----:B------:R-:W-:Y:S05]  /*5510*/  @!P4 BRA `(.L_x_87) ;  /* 0x000000000020c947 */ /* 0x000fea0003800000 */
[----:B------:R-:W-:Y:S04]  /*5520*/  ISETP.NE.U32.AND P3, PT, R84, RZ, PT ;  /* 0x000000ff5400720c */ /* 0x000fe80003f65070 */
[----:B------:R-:W-:Y:S11]  /*5530*/  ISETP.NE.AND.EX P3, PT, R85, RZ, PT, P3 ;  /* 0x000000ff5500720c */ /* 0x000ff60003f65330 */
[----:B------:R-:W-:Y:S02]  /*5540*/  @!UPT UIADD3 URZ, UPT, UPT, URZ, URZ, URZ ;  /* 0x000000fffffff290 */ /* 0x000fe4000fffe0ff */
[----:B------:R-:W1:Y:S01]  /*5550*/  @P3 LDC.64 R2, c[0x0][0x8a8] ;  /* 0x00022a00ff023b82 */ /* 0x000e620000000a00 */
[----:B------:R-:W-:Y:S04]  /*5560*/  @P3 IMAD R0, R86, UR36, RZ ;  /* 0x0000002456003c24 */ /* 0x000fe8000f8e02ff */
[----:B-1----:R-:W-:Y:S05]  /*5570*/  @P3 IMAD.WIDE R2, R0, 0x4, R2 ;  /* 0x0000000400023825 */ /* 0x002fea00078e0202 */
[----:B-----5:R1:W5:Y:S02]  /*5580*/  @P3 LDG.E R47, desc[UR46][R2.64] ;  /* 0x0000002e022f3981 */ /* 0x020364000c1e1900 */
[----:B-1----:R-:W2:Y:S02]  /*5590*/  @!P3 LDC R47, c[0x0][0x8a0] ;  /* 0x00022800ff2fbb82 */ /* 0x002ea40000000800 */
.L_x_87:
[----:B-----5:R-:W-:Y:S01]  /*55a0*/  ISETP.NE.AND P4, PT, R50, RZ, PT ;  /* 0x000000ff3200720c */ /* 0x020fe20003f85270 */
[----:B------:R-:W-:Y:S01]  /*55b0*/  BSSY B1, `(.L_x_88) ;  /* 0x0000042000017945 */ /* 0x000fe20003800000 */
[----:B------:R-:W-:Y:S01]  /*55c0*/  SEL R9, RZ, 0xffffffff, P2 ;  /* 0xffffffffff097807 */ /* 0x000fe20001000000 */
[----:B------:R-:W-:Y:S01]  /*55d0*/  IMAD.MOV.U32 R64, RZ, RZ, 0x1 ;  /* 0x00000001ff407424 */ /* 0x000fe200078e00ff */
[----:B------:R-:W-:Y:S02]  /*55e0*/  LOP3.LUT P3, RZ, R91, 0xff, RZ, 0xc0, !PT ;  /* 0x000000ff5bff7812 */ /* 0x000fe4000786c0ff */
[----:B------:R-:W-:Y:S02]  /*55f0*/  CS2R R62, SRZ ;  /* 0x00000000003e7805 */ /* 0x000fe4000001ff00 */
[----:B------:R-:W-:Y:S02]  /*5600*/  @P1 SEL R2, RZ, 0xffffffff, P4 ;  /* 0xffffffffff021807 */ /* 0x000fe40002000000 */
[----:B------:R-:W-:Y:S02]  /*5610*/  CS2R R60, SRZ ;  /* 0x00000000003c7805 */ /* 0x000fe4000001ff00 */
[----:B------:R-:W-:Y:S02]  /*5620*/  LEA R0, R100, UR49, 0x3 ;  /* 0x0000003164007c11 */ /* 0x000fe4000f8e18ff */
[----:B------:R-:W-:Y:S02]  /*5630*/  CS2R R58, SRZ ;  /* 0x00000000003a7805 */ /* 0x000fe4000001ff00 */
[----:B------:R-:W-:Y:S02]  /*5640*/  @P0 SEL R2, R9, R2, !P3 ;  /* 0x0000000209020207 */ /* 0x000fe40005800000 */
[----:B------:R-:W-:Y:S02]  /*5650*/  CS2R R56, SRZ ;  /* 0x0000000000387805 */ /* 0x000fe4000001ff00 */
[----:B------:R-:W-:Y:S02]  /*5660*/  LEA R108, R44, UR49, 0x3 ;  /* 0x000000312c6c7c11 */ /* 0x000fe4000f8e18ff */
[----:B------:R-:W-:Y:S02]  /*5670*/  @P1 LOP3.LUT R2, R2, 0x1, RZ, 0xc0, !PT ;  /* 0x0000000102021812 */ /* 0x000fe400078ec0ff */
[----:B------:R-:W-:Y:S02]  /*5680*/  SHF.L.U32 R7, R102, 0x1f, RZ ;  /* 0x0000001f66077819 */ /* 0x000fe400000006ff */
[----:B------:R-:W-:Y:S02]  /*5690*/  ISETP.NE.U32.OR P6, PT, R2, 0x1, !P1 ;  /* 0x000000010200780c */ /* 0x000fe40004fc5470 */
[----:B------:R-:W-:Y:S02]  /*56a0*/  PLOP3.LUT P2, PT, PT, PT, UP1, 0x80, 0x8 ;  /* 0x000000000008781c */ /* 0x000fe40003f4f018 */
[C---:B------:R-:W-:Y:S02]  /*56b0*/  LEA.HI R5, R44.reuse, R44, RZ, 0x1 ;  /* 0x0000002c2c057211 */ /* 0x040fe400078f08ff */
[----:B------:R-:W-:Y:S02]  /*56c0*/  SEL R2, RZ, 0xffffffff, P4 ;  /* 0xffffffffff027807 */ /* 0x000fe40002000000 */
[----:B------:R-:W-:Y:S01]  /*56d0*/  P2R R72, PR, RZ, 0x40 ;  /* 0x00000040ff487803 */ /* 0x000fe20000000000 */
[C---:B------:R-:W-:Y:S01]  /*56e0*/  IMAD.SHL.U32 R3, R5.reuse, 0x80, RZ ;  /* 0x0000008005037824 */ /* 0x040fe200078e00ff */
[----:B------:R-:W-:Y:S03]  /*56f0*/  LOP3.LUT R5, R5, 0xffe, RZ, 0xc0, !PT ;  /* 0x00000ffe05057812 */ /* 0x000fe600078ec0ff */
[----:B------:R-:W-:Y:S02]  /*5700*/  @P6 SHF.L.U32 R11, R99, 0x1f, RZ ;  /* 0x0000001f630b6819 */ /* 0x000fe400000006ff */
[----:B------:R-:W-:Y:S01]  /*5710*/  @P2 SEL R2, R9, R2, !P3 ;  /* 0x0000000209022207 */ /* 0x000fe20005800000 */
[----:B------:R-:W-:Y:S01]  /*5720*/  IMAD.IADD R48, R44, 0x1, -R5 ;  /* 0x000000012c307824 */ /* 0x000fe200078e0a05 */
[----:B------:R-:W1:Y:S01]  /*5730*/  @P6 SYNCS.PHASECHK.TRANS64.TRYWAIT P1, [R0+URZ+0x20], R11 ;  /* 0x0000200b000065a7 */ /* 0x000e6200080211ff */
[----:B------:R-:W-:Y:S02]  /*5740*/  LOP3.LUT R3, R3, 0xffffff00, RZ, 0xc0, !PT ;  /* 0xffffff0003037812 */ /* 0x000fe400078ec0ff */
[----:B------:R-:W-:Y:S03]  /*5750*/  LOP3.LUT R2, R2, 0x1, RZ, 0xc0, !PT ;  /* 0x0000000102027812 */ /* 0x000fe600078ec0ff */
[----:B------:R-:W-:Y:S01]  /*5760*/  IMAD.IADD R3, R46, 0x1, R3 ;  /* 0x000000012e037824 */ /* 0x000fe200078e0203 */
[----:B------:R-:W-:Y:S03]  /*5770*/  ISETP.NE.U32.AND P5, PT, R2, 0x1, PT ;  /* 0x000000010200780c */ /* 0x000fe60003fa5070 */
[----:B------:R-:W-:Y:S01]  /*5780*/  IMAD R48, R48, 0x100000, R3 ;  /* 0x0010000030307824 */ /* 0x000fe200078e0203 */
[----:B------:R-:W-:Y:S01]  /*5790*/  P2R R65, PR, RZ, 0x20 ;  /* 0x00000020ff417803 */ /* 0x000fe20000000000 */
[----:B------:R3:W4:Y:S01]  /*57a0*/  SYNCS.PHASECHK.TRANS64.TRYWAIT P0, [R108+URZ+0x90], R7 ;  /* 0x000090076c0075a7 */ /* 0x00072200080011ff */
[----:B-1----:R-:W-:Y:S01]  /*57b0*/  @P6 SEL R64, RZ, 0x1, !P1 ;  /* 0x00000001ff406807 */ /* 0x002fe20004800000 */
[----:B---3--:R-:W-:Y:S06]  /*57c0*/  @!P6 BRA `(.L_x_89) ;  /* 0x000000000080e947 */ /* 0x008fec0003800000 */
[----:B------:R-:W-:Y:S01]  /*57d0*/  @P5 IMAD R4, R100, 0x1000, R95 ;  /* 0x0000100064045824 */ /* 0x000fe200078e025f */
[----:B------:R-:W-:Y:S01]  /*57e0*/  ISETP.NE.AND P1, PT, R64, RZ, PT ;  /* 0x000000ff4000720c */ /* 0x000fe20003f25270 */
[----:B------:R-:W-:Y:S01]  /*57f0*/  BSSY B0, `(.L_x_90) ;  /* 0x000000b000007945 */ /* 0x000fe20003800000 */
[----:B------:R-:W-:Y:S01]  /*5800*/  CS2R R58, SRZ ;  /* 0x00000000003a7805 */ /* 0x000fe2000001ff00 */
[----:B------:R-:W-:Y:S01]  /*5810*/  @P5 VIADD R2, R4, UR49 ;  /* 0x0000003104025c36 */ /* 0x000fe20008000000 */
[----:B------:R-:W-:Y:S02]  /*5820*/  CS2R R56, SRZ ;  /* 0x0000000000387805 */ /* 0x000fe4000001ff00 */
[----:B------:R-:W-:Y:S02]  /*5830*/  CS2R R62, SRZ ;  /* 0x00000000003e7805 */ /* 0x000fe4000001ff00 */
[----:B------:R-:W-:Y:S01]  /*5840*/  CS2R R60, SRZ ;  /* 0x00000000003c7805 */ /* 0x000fe2000001ff00 */
[----:B------:R-:W-:Y:S04]  /*5850*/  @P5 IMAD R2, R103, -0x10, R2 ;  /* 0xfffffff067025824 */ /* 0x000fe800078e0202 */
[----:B------:R-:W-:Y:S05]  /*5860*/  @P1 BRA `(.L_x_91) ;  /* 0x00000000000c1947 */ /* 0x000fea0003800000 */
[----:B------:R-:W-:Y:S04]  /*5870*/  SHF.L.U32 R3, R99, 0x1f, RZ ;  /* 0x0000001f63037819 */ /* 0x000fe800000006ff */
[----:B------:R-:W1:Y:S02]  /*5880*/  SYNCS.PHASECHK.TRANS64.TRYWAIT P1, [R0+URZ+0x20], R3 ;  /* 0x00002003000075a7 */ /* 0x000e6400080211ff */
[----:B-1----:R-:W-:Y:S05]  /*5890*/  @!P1 BRA `(.L_x_92) ;  /* 0x0000003c00f09947 */ /* 0x002fea0003800000 */
.L_x_91:
[----:B------:R-:W-:Y:S05]  /*58a0*/  BSYNC B0 ;  /* 0x0000000000007941 */ /* 0x000fea0003800000 */
.L_x_90:
[----:B------:R-:W-:Y:S01]  /*58b0*/  ISETP.NE.AND P1, PT, R65, RZ, PT ;  /* 0x000000ff4100720c */ /* 0x000fe20003f25270 */
[----:B-1----:R-:W-:Y:S02]  /*58c0*/  VIADD R3, R0, 0x40 ;  /* 0x0000004000037836 */ /* 0x002fe40000000000 */
[----:B------:R-:W-:Y:S02]  /*58d0*/  IMAD.U32 R0, RZ, RZ, UR37 ;  /* 0x00000025ff007e24 */ /* 0x000fe4000f8e00ff */
[----:B------:R-:W-:Y:S03]  /*58e0*/  VIADD R100, R100, 0x1 ;  /* 0x0000000164647836 */ /* 0x000fe60000000000 */
[----:B------:R-:W-:Y:S05]  /*58f0*/  PRMT R0, R0, 0x654, R3 ;  /* 0x0000065400007816 */ /* 0x000fea0000000003 */
[----:B------:R1:W3:Y:S04]  /*5900*/  @P1 LDS.128 R56, [R4+UR49+0x200] ;  /* 0x0002003104381984 */ /* 0x0002e80008000c00 */
[----:B------:R1:W1:Y:S01]  /*5910*/  @P1 LDS.128 R60, [R2+0x210] ;  /* 0x00021000023c1984 */ /* 0x0002620000000c00 */
[C---:B------:R-:W-:Y:S01]  /*5920*/  ISETP.NE.AND P1, PT, R100.reuse, 0x4, PT ;  /* 0x000000046400780c */ /* 0x040fe20003f25270 */
[----:B------:R-:W-:Y:S01]  /*5930*/  @!PT LDS RZ, [RZ] ;  /* 0x00000000fffff984 */ /* 0x000fe20000000800 */
[----:B------:R-:W-:Y:S01]  /*5940*/  @!PT LDS RZ, [RZ] ;  /* 0x00000000fffff984 */ /* 0x000fe20000000800 */
[----:B------:R-:W-:Y:S01]  /*5950*/  @!PT LDS RZ, [RZ] ;  /* 0x00000000fffff984 */ /* 0x000fe20000000800 */
[----:B------:R-:W-:Y:S01]  /*5960*/  @!PT LDS RZ, [RZ] ;  /* 0x00000000fffff984 */ /* 0x000fe20000000800 */
[----:B------:R5:W-:Y:S06]  /*5970*/  MEMBAR.ALL.CTA ;  /* 0x0000000000007992 */ /* 0x000bec0000008000 */
[----:B-----5:R-:W5:Y:S01]  /*5980*/  FENCE.VIEW.ASYNC.S ;  /* 0x00000000000073c6 */ /* 0x020f620000000000 */
[----:B------:R-:W-:Y:S01]  /*5990*/  SEL R100, R100, RZ, P1 ;  /* 0x000000ff64647207 */ /* 0x000fe20000800000 */
[----:B-----5:R5:W-:Y:S02]  /*59a0*/  SYNCS.ARRIVE.TRANS64.RED.A1T0 RZ, [R0+URZ], RZ ;  /* 0x000000ff00ff79a7 */ /* 0x020be400081004ff */
[----:B-----5:R-:W-:Y:S04]  /*59b0*/  SEL R0, RZ, 0x1, P1 ;  /* 0x00000001ff007807 */ /* 0x020fe80000800000 */
[----:B---3--:R-:W-:Y:S02]  /*59c0*/  LOP3.LUT R99, R99, R0, RZ, 0x3c, !PT ;  /* 0x0000000063637212 */ /* 0x008fe400078e3cff */
.L_x_89:
[----:B------:R-:W-:Y:S05]  /*59d0*/  BSYNC B1 ;  /* 0x0000000000017941 */ /* 0x000fea0003800000 */
.L_x_88:
[----:B------:R-:W-:Y:S04]  /*59e0*/  SHF.R.U32.HI R3, RZ, 0x15, R48 ;  /* 0x00000015ff037819 */ /* 0x000fe80000011630 */
[----:B------:R-:W-:Y:S01]  /*59f0*/  LOP3.LUT P1, RZ, R3, 0x3, R96, 0x48, !PT ;  /* 0x0000000303ff7812 */ /* 0x000fe20007824860 */
[----:B------:R-:W-:Y:S01]  /*5a00*/  @!UPT UIADD3 URZ, UPT, UPT, URZ, URZ, URZ ;  /* 0x000000fffffff290 */ /* 0x000fe2000fffe0ff */
[----:B----4-:R-:W-:Y:S11]  /*5a10*/  @P0 BRA `(.L_x_93) ;  /* 0x0000000000080947 */ /* 0x010ff60003800000 */
[----:B------:R-:W3:Y:S02]  /*5a20*/  SYNCS.PHASECHK.TRANS64.TRYWAIT P0, [R108+URZ+0x90], R7 ;  /* 0x000090076c0075a7 */ /* 0x000ee400080011ff */
[----:B---3--:R-:W-:Y:S05]  /*5a30*/  @!P0 BRA `(.L_x_94) ;  /* 0x0000003c009c8947 */ /* 0x008fea0003800000 */
.L_x_93:
[----:B------:R-:W-:Y:S05]  /*5a40*/  @!P1 BRA `(.L_x_95) ;  /* 0x0000000000409947 */ /* 0x000fea0003800000 */
[----:B------:R-:W4:Y:S01]  /*5a50*/  LDCU.64 UR8, c[0x4][0x78] ;  /* 0x01000f00ff0877ac */ /* 0x000f220008000a00 */
[----:B------:R-:W-:Y:S01]  /*5a60*/  MOV R3, 0x0 ;  /* 0x0000000000037802 */ /* 0x000fe20000000f00 */
[----:B------:R-:W-:Y:S02]  /*5a70*/  HFMA2 R12, -RZ, RZ, 0, 5.9604644775390625e-08 ;  /* 0x00000001ff0c7431 */ /* 0x000fe400000001ff */
[----:B------:R-:W-:Y:S02]  /*5a80*/  IMAD.MOV.U32 R8, RZ, RZ, 0x192 ;  /* 0x00000192ff087424 */ /* 0x000fe400078e00ff */
[----:B------:R-:W-:Y:S01]  /*5a90*/  IMAD.MOV.U32 R13, RZ, RZ, RZ ;  /* 0x000000ffff0d7224 */ /* 0x000fe200078e00ff */
[----:B------:R-:W3:Y:S01]  /*5aa0*/  LDCU.64 UR6, c[0x4][0x80] ;  /* 0x01001000ff0677ac */ /* 0x000ee20008000a00 */
[----:B-1----:R-:W1:Y:S01]  /*5ab0*/  LDC.64 R2, c[0x4][R3] ;  /* 0x0100000003027b82 */ /* 0x002e620000000a00 */
[----:B------:R-:W5:Y:S01]  /*5ac0*/  LDCU.64 UR4, c[0x4][0x18] ;  /* 0x01000300ff0477ac */ /* 0x000f620008000a00 */
[----:B----4-:R-:W-:Y:S01]  /*5ad0*/  MOV R5, UR9 ;  /* 0x0000000900057c02 */ /* 0x010fe20008000f00 */
[----:B------:R-:W-:Y:S01]  /*5ae0*/  IMAD.U32 R4, RZ, RZ, UR8 ;  /* 0x00000008ff047e24 */ /* 0x000fe2000f8e00ff */
[----:B---3--:R-:W-:Y:S01]  /*5af0*/  MOV R7, UR7 ;  /* 0x0000000700077c02 */ /* 0x008fe20008000f00 */
[----:B------:R-:W-:Y:S01]  /*5b00*/  IMAD.U32 R6, RZ, RZ, UR6 ;  /* 0x00000006ff067e24 */ /* 0x000fe2000f8e00ff */
[----:B-----5:R-:W-:Y:S01]  /*5b10*/  MOV R11, UR5 ;  /* 0x00000005000b7c02 */ /* 0x020fe20008000f00 */
[----:B------:R-:W-:Y:S02]  /*5b20*/  IMAD.U32 R10, RZ, RZ, UR4 ;  /* 0x00000004ff0a7e24 */ /* 0x000fe4000f8e00ff */
[----:B------:R-:W-:Y:S07]  /*5b30*/  LEPC R20, `(.L_x_95) ;  /* 0x000000001014794e */ /* 0x000fee0000000000 */
[----:B-12---:R-:W-:Y:S05]  /*5b40*/  CALL.ABS.NOINC R2 ;  /* 0x0000000002007343 */ /* 0x006fea0003c00000 */
.L_x_95:
[----:B------:R-:W-:Y:S05]  /*5b50*/  WARPSYNC.ALL ;  /* 0x0000000000007948 */ /* 0x000fea0003800000 */
[----:B------:R-:W-:Y:S01]  /*5b60*/  R2UR UR4, R48 ;  /* 0x00000000300472ca */ /* 0x000fe200000e0000 */
[----:B------:R-:W-:Y:S01]  /*5b70*/  BSSY.RECONVERGENT B0, `(.L_x_96) ;  /* 0x00000a1000007945 */ /* 0x000fe20003800200 */
[C---:B------:R-:W-:Y:S02]  /*5b80*/  SHF.L.U32 R51, R56.reuse, 0x10, RZ ;  /* 0x0000001038337819 */ /* 0x040fe400000006ff */
[C---:B------:R-:W-:Y:S02]  /*5b90*/  PRMT R49, R56.reuse, 0x8880, RZ ;  /* 0x0000888038317816 */ /* 0x040fe400000000ff */
[----:B------:R-:W-:Y:S02]  /*5ba0*/  SHF.R.S32.HI R51, RZ, 0x18, R51 ;  /* 0x00000018ff337819 */ /* 0x000fe40000011433 */
[----:B------:R-:W-:Y:S02]  /*5bb0*/  SHF.L.U32 R52, R56, 0x8, RZ ;  /* 0x0000000838347819 */ /* 0x000fe400000006ff */
[C---:B------:R-:W-:Y:S02]  /*5bc0*/  PRMT R54, R58.reuse, 0x8880, RZ ;  /* 0x000088803a367816 */ /* 0x040fe400000000ff */
[----:B------:R-:W-:Y:S01]  /*5bd0*/  SHF.L.U32 R53, R58, 0x8, RZ ;  /* 0x000000083a357819 */ /* 0x000fe200000006ff */
[----:B-1-3--:R-:W-:Y:S01]  /*5be0*/  LDTM.16dp32bit_t0_t15.x32 R4, tmem[UR4] ;  /* 0x00000004000479ee */ /* 0x00afe20008a80000 */
[----:B------:R-:W2:Y:S01]  /*5bf0*/  LDTM.16dp32bit_t16_t31.x32 R4, tmem[UR4+0x20] ;  /* 0x00002004000479ee */ /* 0x000ea20008aa0000 */
[----:B------:R-:W-:Y:S02]  /*5c00*/  IADD3 R67, PT, PT, R95, UR49, RZ ;  /* 0x000000315f437c10 */ /* 0x000fe4000fffe0ff */
[----:B------:R-:W-:Y:S02]  /*5c10*/  SHF.L.U32 R66, R97, 0x4, RZ ;  /* 0x0000000461427819 */ /* 0x000fe400000006ff */
[----:B------:R-:W-:Y:S02]  /*5c20*/  SHF.R.S32.HI R53, RZ, 0x18, R53 ;  /* 0x00000018ff357819 */ /* 0x000fe40000011435 */
[----:B------:R-:W-:Y:S02]  /*5c30*/  IADD3 R109, PT, PT, R67, R66, RZ ;  /* 0x00000042436d7210 */ /* 0x000fe40007ffe0ff */
[----:B------:R-:W-:Y:S02]  /*5c40*/  ISETP.NE.AND P0, PT, R105, RZ, PT ;  /* 0x000000ff6900720c */ /* 0x000fe40003f05270 */
[----:B------:R-:W-:Y:S01]  /*5c50*/  ISETP.NE.AND P6, PT, R72, RZ, PT ;  /* 0x000000ff4800720c */ /* 0x000fe20003fc5270 */
[----:B--2---:R-:W-:Y:S11]  /*5c60*/  IMAD R0, R47, R4, RZ ;  /* 0x000000042f007224 */ /* 0x004ff600078e02ff */
[----:B------:R-:W-:Y:S01]  /*5c70*/  @!UPT UIADD3 URZ, UPT, UPT, URZ, URZ, URZ ;  /* 0x000000fffffff290 */ /* 0x000fe2000fffe0ff */
[----:B------:R-:W-:Y:S01]  /*5c80*/  @P6 SHF.L.U32 R74, R99, 0x1f, RZ ;  /* 0x0000001f634a6819 */ /* 0x000fe200000006ff */
[----:B------:R-:W-:Y:S02]  /*5c90*/  IMAD R2, R47, R5, RZ ;  /* 0x000000052f027224 */ /* 0x000fe400078e02ff */
[----:B------:R-:W-:Y:S01]  /*5ca0*/  IMAD R0, R49, R50, R0 ;  /* 0x0000003231007224 */ /* 0x000fe200078e0200 */
[----:B------:R-:W-:Y:S01]  /*5cb0*/  SHF.R.S32.HI R49, RZ, 0x18, R52 ;  /* 0x00000018ff317819 */ /* 0x000fe20000011434 */
[----:B------:R-:W-:Y:S01]  /*5cc0*/  IMAD R3, R47, R6, RZ ;  /* 0x000000062f037224 */ /* 0x000fe200078e02ff */
[----:B------:R-:W-:Y:S01]  /*5cd0*/  SHF.L.U32 R52, R57, 0x10, RZ ;  /* 0x0000001039347819 */ /* 0x000fe200000006ff */
[-C--:B------:R-:W-:Y:S01]  /*5ce0*/  IMAD R2, R51, R50.reuse, R2 ;  /* 0x0000003233027224 */ /* 0x080fe200078e0202 */
[----:B------:R-:W-:Y:S01]  /*5cf0*/  SHF.R.S32.HI R51, RZ, 0x18, R56 ;  /* 0x00000018ff337819 */ /* 0x000fe20000011438 */
[----:B------:R-:W-:Y:S02]  /*5d00*/  IMAD R7, R47, R7, RZ ;  /* 0x000000072f077224 */ /* 0x000fe400078e02ff */
[-C--:B------:R-:W-:Y:S01]  /*5d10*/  IMAD R3, R49, R50.reuse, R3 ;  /* 0x0000003231037224 */ /* 0x080fe200078e0203 */
[----:B------:R-:W-:Y:S01]  /*5d20*/  PRMT R49, R57, 0x8880, RZ ;  /* 0x0000888039317816 */ /* 0x000fe200000000ff */
[----:B------:R-:W-:Y:S01]  /*5d30*/  IMAD R7, R51, R50, R7 ;  /* 0x0000003233077224 */ /* 0x000fe200078e0207 */
[----:B------:R-:W-:Y:S01]  /*5d40*/  SHF.R.S32.HI R51, RZ, 0x18, R52 ;  /* 0x00000018ff337819 */ /* 0x000fe20000011434 */
[----:B------:R-:W-:Y:S02]  /*5d50*/  IMAD R4, R47, R8, RZ ;  /* 0x000000082f047224 */ /* 0x000fe400078e02ff */
[----:B------:R-:W-:Y:S01]  /*5d60*/  IMAD.SHL.U32 R52, R57, 0x100, RZ ;  /* 0x0000010039347824 */ /* 0x000fe200078e00ff */
[----:B------:R-:W-:Y:S01]  /*5d70*/  I2IP.S8.S32.SAT R55, R7, R3, RZ ;  /* 0x0000000307377239 */ /* 0x000fe200000014ff */
[----:B------:R-:W-:Y:S02]  /*5d80*/  IMAD R5, R47, R9, RZ ;  /* 0x000000092f057224 */ /* 0x000fe400078e02ff */
[----:B------:R-:W-:Y:S01]  /*5d90*/  IMAD R4, R49, R50, R4 ;  /* 0x0000003231047224 */ /* 0x000fe200078e0204 */
[----:B------:R-:W-:Y:S01]  /*5da0*/  SHF.R.S32.HI R49, RZ, 0x18, R52 ;  /* 0x00000018ff317819 */ /* 0x000fe20000011434 */
[----:B------:R-:W-:Y:S01]  /*5db0*/  IMAD R6, R47, R10, RZ ;  /* 0x0000000a2f067224 */ /* 0x000fe200078e02ff */
[----:B------:R-:W-:Y:S01]  /*5dc0*/  I2IP.S8.S32.SAT R68, R2, R0, R55 ;  /* 0x0000000002447239 */ /* 0x000fe20000001437 */
[-C--:B------:R-:W-:Y:S01]  /*5dd0*/  IMAD R5, R51, R50.reuse, R5 ;  /* 0x0000003233057224 */ /* 0x080fe200078e0205 */
[----:B------:R-:W-:Y:S01]  /*5de0*/  SHF.L.U32 R52, R58, 0x10, RZ ;  /* 0x000000103a347819 */ /* 0x000fe200000006ff */
[----:B------:R-:W-:Y:S01]  /*5df0*/  IMAD R11, R47, R11, RZ ;  /* 0x0000000b2f0b7224 */ /* 0x000fe200078e02ff */
[----:B------:R-:W-:Y:S01]  /*5e00*/  SHF.R.S32.HI R51, RZ, 0x18, R57 ;  /* 0x00000018ff337819 */ /* 0x000fe20000011439 */
[----:B------:R-:W-:Y:S01]  /*5e10*/  IMAD R6, R49, R50, R6 ;  /* 0x0000003231067224 */ /* 0x000fe200078e0206 */
[----:B------:R-:W-:Y:S01]  /*5e20*/  SHF.R.S32.HI R52, RZ, 0x18, R52 ;  /* 0x00000018ff347819 */ /* 0x000fe20000011434 */
[C---:B------:R-:W-:Y:S02]  /*5e30*/  IMAD R8, R47.reuse, R12, RZ ;  /* 0x0000000c2f087224 */ /* 0x040fe400078e02ff */
[----:B------:R-:W-:Y:S02]  /*5e40*/  IMAD.MOV.U32 R49, RZ, RZ, R54 ;  /* 0x000000ffff317224 */ /* 0x000fe400078e0036 */
[----:B------:R-:W-:Y:S02]  /*5e50*/  IMAD R9, R47, R13, RZ ;  /* 0x0000000d2f097224 */ /* 0x000fe400078e02ff */
[----:B------:R-:W-:Y:S01]  /*5e60*/  IMAD R11, R51, R50, R11 ;  /* 0x00000032330b7224 */ /* 0x000fe200078e020b */
[----:B------:R-:W-:Y:S01]  /*5e70*/  SHF.R.S32.HI R51, RZ, 0x18, R58 ;  /* 0x00000018ff337819 */ /* 0x000fe2000001143a */
[----:B------:R-:W-:Y:S02]  /*5e80*/  IMAD R10, R47, R14, RZ ;  /* 0x0000000e2f0a7224 */ /* 0x000fe400078e02ff */
[----:B------:R-:W-:Y:S01]  /*5e90*/  IMAD R8, R49, R50, R8 ;  /* 0x0000003231087224 */ /* 0x000fe200078e0208 */
[----:B------:R-:W-:Y:S01]  /*5ea0*/  I2IP.S8.S32.SAT R69, R11, R6, RZ ;  /* 0x000000060b457239 */ /* 0x000fe200000014ff */
[----:B------:R-:W-:Y:S01]  /*5eb0*/  IMAD R15, R47, R15, RZ ;  /* 0x0000000f2f0f7224 */ /* 0x000fe200078e02ff */
[----:B------:R-:W-:Y:S01]  /*5ec0*/  PRMT R49, R59, 0x8880, RZ ;  /* 0x000088803b317816 */ /* 0x000fe200000000ff */
[----:B------:R-:W-:Y:S01]  /*5ed0*/  IMAD R9, R52, R50, R9 ;  /* 0x0000003234097224 */ /* 0x000fe200078e0209 */
[----:B------:R-:W-:Y:S01]  /*5ee0*/  I2IP.S8.S32.SAT R69, R5, R4, R69 ;  /* 0x0000000405457239 */ /* 0x000fe20000001445 */
[-C--:B------:R-:W-:Y:S01]  /*5ef0*/  IMAD R10, R53, R50.reuse, R10 ;  /* 0x00000032350a7224 */ /* 0x080fe200078e020a */
[----:B------:R-:W-:Y:S01]  /*5f00*/  SHF.L.U32 R53, R59, 0x8, RZ ;  /* 0x000000083b357819 */ /* 0x000fe200000006ff */
[----:B------:R-:W-:Y:S01]  /*5f10*/  IMAD R15, R51, R50, R15 ;  /* 0x00000032330f7224 */ /* 0x000fe200078e020f */
[----:B------:R-:W-:Y:S01]  /*5f20*/  SHF.L.U32 R51, R59, 0x10, RZ ;  /* 0x000000103b337819 */ /* 0x000fe200000006ff */
[C---:B------:R-:W-:Y:S01]  /*5f30*/  IMAD R12, R47.reuse, R16, RZ ;  /* 0x000000102f0c7224 */ /* 0x040fe200078e02ff */
[----:B------:R-:W-:Y:S01]  /*5f40*/  SHF.R.S32.HI R53, RZ, 0x18, R53 ;  /* 0x00000018ff357819 */ /* 0x000fe20000011435 */
[C---:B------:R-:W-:Y:S01]  /*5f50*/  IMAD R13, R47.reuse, R17, RZ ;  /* 0x000000112f0d7224 */ /* 0x040fe200078e02ff */
[----:B------:R-:W-:Y:S01]  /*5f60*/  SHF.R.S32.HI R51, RZ, 0x18, R51 ;  /* 0x00000018ff337819 */ /* 0x000fe20000011433 */
[----:B------:R-:W-:Y:S01]  /*5f70*/  IMAD R14, R47, R18, RZ ;  /* 0x000000122f0e7224 */ /* 0x000fe200078e02ff */
[----:B------:R-:W-:Y:S01]  /*5f80*/  I2IP.S8.S32.SAT R70, R15, R10, RZ ;  /* 0x0000000a0f467239 */ /* 0x000fe200000014ff */
[----:B------:R-:W-:Y:S01]  /*5f90*/  IMAD R12, R49, R50, R12 ;  /* 0x00000032310c7224 */ /* 0x000fe200078e020c */
[----:B------:R-:W-:Y:S01]  /*5fa0*/  SHF.R.S32.HI R49, RZ, 0x18, R59 ;  /* 0x00000018ff317819 */ /* 0x000fe2000001143b */
[----:B------:R-:W-:Y:S01]  /*5fb0*/  IMAD R19, R47, R19, RZ ;  /* 0x000000132f137224 */ /* 0x000fe200078e02ff */
[----:B------:R-:W-:Y:S01]  /*5fc0*/  I2IP.S8.S32.SAT R70, R9, R8, R70 ;  /* 0x0000000809467239 */ /* 0x000fe20000001446 */
[-C--:B------:R-:W-:Y:S01]  /*5fd0*/  IMAD R13, R51, R50.reuse, R13 ;  /* 0x00000032330d7224 */ /* 0x080fe200078e020d */
[C---:B------:R-:W-:Y:S01]  /*5fe0*/  PRMT R51, R60.reuse, 0x8880, RZ ;  /* 0x000088803c337816 */ /* 0x040fe200000000ff */
[-C--:B------:R-:W-:Y:S01]  /*5ff0*/  IMAD R14, R53, R50.reuse, R14 ;  /* 0x00000032350e7224 */ /* 0x080fe200078e020e */
[----:B------:R-:W-:Y:S01]  /*6000*/  PRMT R53, R61, 0x8880, RZ ;  /* 0x000088803d357816 */ /* 0x000fe200000000ff */
[----:B------:R-:W-:Y:S01]  /*6010*/  IMAD R19, R49, R50, R19 ;  /* 0x0000003231137224 */ /* 0x000fe200078e0213 */
[----:B------:R-:W-:Y:S01]  /*6020*/  MOV R49, R51 ;  /* 0x0000003300317202 */ /* 0x000fe20000000f00 */
[----:B------:R-:W-:Y:S02]  /*6030*/  IMAD R16, R47, R20, RZ ;  /* 0x000000142f107224 */ /* 0x000fe400078e02ff */
[C---:B------:R-:W-:Y:S01]  /*6040*/  IMAD.U32 R52, R60.reuse, 0x10000, RZ ;  /* 0x000100003c347824 */ /* 0x040fe200078e00ff */
[----:B------:R-:W-:Y:S01]  /*6050*/  I2IP.S8.S32.SAT R71, R19, R14, RZ ;  /* 0x0000000e13477239 */ /* 0x000fe200000014ff */
[----:B------:R-:W-:Y:S01]  /*6060*/  IMAD R16, R49, R50, R16 ;  /* 0x0000003231107224 */ /* 0x000fe200078e0210 */
[----:B------:R-:W-:Y:S01]  /*6070*/  SHF.L.U32 R49, R60, 0x8, RZ ;  /* 0x000000083c317819 */ /* 0x000fe200000006ff */
[C---:B------:R-:W-:Y:S01]  /*6080*/  IMAD R17, R47.reuse, R21, RZ ;  /* 0x000000152f117224 */ /* 0x040fe200078e02ff */
[----:B------:R-:W-:Y:S01]  /*6090*/  SHF.R.S32.HI R51, RZ, 0x18, R52 ;  /* 0x00000018ff337819 */ /* 0x000fe20000011434 */
[C---:B------:R-:W-:Y:S01]  /*60a0*/  IMAD R18, R47.reuse, R22, RZ ;  /* 0x000000162f127224 */ /* 0x040fe200078e02ff */
[----:B------:R-:W-:Y:S01]  /*60b0*/  SHF.R.S32.HI R49, RZ, 0x18, R49 ;  /* 0x00000018ff317819 */ /* 0x000fe20000011431 */
[----:B------:R-:W-:Y:S01]  /*60c0*/  IMAD R23, R47, R23, RZ ;  /* 0x000000172f177224 */ /* 0x000fe200078e02ff */
[----:B------:R-:W-:Y:S01]  /*60d0*/  I2IP.S8.S32.SAT R71, R13, R12, R71 ;  /* 0x0000000c0d477239 */ /* 0x000fe20000001447 */
[----:B------:R-:W-:Y:S01]  /*60e0*/  IMAD R17, R51, R50, R17 ;  /* 0x0000003233117224 */ /* 0x000fe200078e0211 */
[C---:B------:R-:W-:Y:S01]  /*60f0*/  SHF.L.U32 R52, R61.reuse, 0x10, RZ ;  /* 0x000000103d347819 */ /* 0x040fe200000006ff */
[----:B------:R-:W-:Y:S01]  /*6100*/  IMAD.SHL.U32 R54, R61, 0x100, RZ ;  /* 0x000001003d367824 */ /* 0x000fe200078e00ff */
[----:B------:R-:W-:Y:S01]  /*6110*/  SHF.R.S32.HI R51, RZ, 0x18, R60 ;  /* 0x00000018ff337819 */ /* 0x000fe2000001143c */
[----:B------:R-:W-:Y:S01]  /*6120*/  IMAD R20, R47, R24, RZ ;  /* 0x000000182f147224 */ /* 0x000fe200078e02ff */
[----:B------:R1:W-:Y:S01]  /*6130*/  STS.128 [R95+UR49+0x4200], R68 ;  /* 0x004200445f007988 */ /* 0x0003e20008000c31 */
[-C--:B------:R-:W-:Y:S01]  /*6140*/  IMAD R18, R49, R50.reuse, R18 ;  /* 0x0000003231127224 */ /* 0x080fe200078e0212 */
[----:B------:R-:W-:Y:S01]  /*6150*/  SHF.R.S32.HI R52, RZ, 0x18, R52 ;  /* 0x00000018ff347819 */ /* 0x000fe20000011434 */
[----:B------:R-:W-:Y:S01]  /*6160*/  IMAD R21, R47, R25, RZ ;  /* 0x000000192f157224 */ /* 0x000fe200078e02ff */
[----:B------:R-:W-:Y:S01]  /*6170*/  SHF.R.S32.HI R49, RZ, 0x18, R54 ;  /* 0x00000018ff317819 */ /* 0x000fe20000011436 */
[----:B------:R-:W-:Y:S01]  /*6180*/  IMAD R23, R51, R50, R23 ;  /* 0x0000003233177224 */ /* 0x000fe200078e0217 */
[----:B------:R-:W-:Y:S01]  /*6190*/  SHF.R.S32.HI R51, RZ, 0x18, R61 ;  /* 0x00000018ff337819 */ /* 0x000fe2000001143d */
[----:B------:R-:W-:Y:S01]  /*61a0*/  IMAD R22, R47, R26, RZ ;  /* 0x0000001a2f167224 */ /* 0x000fe200078e02ff */
[----:B------:R-:W-:Y:S01]  /*61b0*/  SHF.R.S32.HI R54, RZ, 0x18, R63 ;  /* 0x00000018ff367819 */ /* 0x000fe2000001143f */
[----:B------:R-:W-:Y:S01]  /*61c0*/  IMAD R20, R53, R50, R20 ;  /* 0x0000003235147224 */ /* 0x000fe200078e0214 */
[----:B------:R-:W-:Y:S01]  /*61d0*/  I2IP.S8.S32.SAT R76, R23, R18, RZ ;  /* 0x00000012174c7239 */ /* 0x000fe200000014ff */
[----:B------:R-:W-:Y:S01]  /*61e0*/  IMAD R27, R47, R27, RZ ;  /* 0x0000001b2f1b7224 */ /* 0x000fe200078e02ff */
[----:B------:R-:W-:Y:S01]  /*61f0*/  SHF.L.U32 R53, R62, 0x8, RZ ;  /* 0x000000083e357819 */ /* 0x000fe200000006ff */
[-C--:B------:R-:W-:Y:S01]  /*6200*/  IMAD R21, R52, R50.reuse, R21 ;  /* 0x0000003234157224 */ /* 0x080fe200078e0215 */
[C---:B------:R-:W-:Y:S01]  /*6210*/  SHF.L.U32 R52, R62.reuse, 0x10, RZ ;  /* 0x000000103e347819 */ /* 0x040fe200000006ff */
[----:B------:R-:W-:Y:S01]  /*6220*/  IMAD R22, R49, R50, R22 ;  /* 0x0000003231167224 */ /* 0x000fe200078e0216 */
[----:B------:R-:W-:Y:S01]  /*6230*/  PRMT R49, R62, 0x8880, RZ ;  /* 0x000088803e317816 */ /* 0x000fe200000000ff */
[----:B------:R-:W-:Y:S01]  /*6240*/  IMAD R24, R47, R28, RZ ;  /* 0x0000001c2f187224 */ /* 0x000fe200078e02ff */
[----:B------:R-:W-:Y:S01]  /*6250*/  I2IP.S8.S32.SAT R76, R17, R16, R76 ;  /* 0x00000010114c7239 */ /* 0x000fe2000000144c */
[----:B------:R-:W-:Y:S01]  /*6260*/  IMAD R27, R51, R50, R27 ;  /* 0x00000032331b7224 */ /* 0x000fe200078e021b */
[----:B------:R-:W-:Y:S01]  /*6270*/  SHF.R.S32.HI R51, RZ, 0x18, R52 ;  /* 0x00000018ff337819 */ /* 0x000fe20000011434 */
[C---:B------:R-:W-:Y:S01]  /*6280*/  IMAD R25, R47.reuse, R29, RZ ;  /* 0x0000001d2f197224 */ /* 0x040fe200078e02ff */
[----:B------:R-:W-:Y:S01]  /*6290*/  SHF.R.S32.HI R53, RZ, 0x18, R53 ;  /* 0x00000018ff357819 */ /* 0x000fe20000011435 */
[----:B------:R-:W-:Y:S01]  /*62a0*/  IMAD R26, R47, R30, RZ ;  /* 0x0000001e2f1a7224 */ /* 0x000fe200078e02ff */
[----:B------:R-:W-:Y:S01]  /*62b0*/  I2IP.S8.S32.SAT R77, R27, R22, RZ ;  /* 0x000000161b4d7239 */ /* 0x000fe200000014ff */
[-C--:B------:R-:W-:Y:S01]  /*62c0*/  IMAD R24, R49, R50.reuse, R24 ;  /* 0x0000003231187224 */ /* 0x080fe200078e0218 */
[----:B------:R-:W-:Y:S01]  /*62d0*/  SHF.L.U32 R52, R63, 0x10, RZ ;  /* 0x000000103f347819 */ /* 0x000fe200000006ff */
[----:B------:R-:W-:Y:S01]  /*62e0*/  IMAD R25, R51, R50, R25 ;  /* 0x0000003233197224 */ /* 0x000fe200078e0219 */
[----:B------:R-:W-:Y:S01]  /*62f0*/  I2IP.S8.S32.SAT R77, R21, R20, R77 ;  /* 0x00000014154d7239 */ /* 0x000fe2000000144d */
[----:B------:R-:W-:Y:S01]  /*6300*/  IMAD R26, R53, R50, R26 ;  /* 0x00000032351a7224 */ /* 0x000fe200078e021a */
[----:B------:R-:W-:Y:S01]  /*6310*/  SHF.R.S32.HI R49, RZ, 0x18, R62 ;  /* 0x00000018ff317819 */ /* 0x000fe2000001143e */
[----:B------:R-:W-:Y:S01]  /*6320*/  IMAD R31, R47, R31, RZ ;  /* 0x0000001f2f1f7224 */ /* 0x000fe200078e02ff */
[C---:B------:R-:W-:Y:S01]  /*6330*/  PRMT R51, R63.reuse, 0x8880, RZ ;  /* 0x000088803f337816 */ /* 0x040fe200000000ff */
[----:B------:R-:W-:Y:S01]  /*6340*/  IMAD.SHL.U32 R53, R63, 0x100, RZ ;  /* 0x000001003f357824 */ /* 0x000fe200078e00ff */
[----:B------:R-:W-:Y:S01]  /*6350*/  SHF.R.S32.HI R52, RZ, 0x18, R52 ;  /* 0x00000018ff347819 */ /* 0x000fe20000011434 */
[C---:B------:R-:W-:Y:S02]  /*6360*/  IMAD R28, R47.reuse, R32, RZ ;  /* 0x000000202f1c7224 */ /* 0x040fe400078e02ff */
[----:B------:R-:W-:Y:S01]  /*6370*/  IMAD R29, R47, R33, RZ ;  /* 0x000000212f1d7224 */ /* 0x000fe200078e02ff */
[----:B------:R-:W-:Y:S01]  /*6380*/  SHF.R.S32.HI R53, RZ, 0x18, R53 ;  /* 0x00000018ff357819 */ /* 0x000fe20000011435 */
[-C--:B------:R-:W-:Y:S02]  /*6390*/  IMAD R31, R49, R50.reuse, R31 ;  /* 0x00000032311f7224 */ /* 0x080fe400078e021f */
[----:B------:R-:W-:Y:S02]  /*63a0*/  IMAD R28, R51, R50, R28 ;  /* 0x00000032331c7224 */ /* 0x000fe400078e021c */
[----:B------:R-:W-:Y:S01]  /*63b0*/  IMAD R30, R47, R34, RZ ;  /* 0x000000222f1e7224 */ /* 0x000fe200078e02ff */
[----:B------:R-:W-:Y:S01]  /*63c0*/  I2IP.S8.S32.SAT R55, R31, R26, RZ ;  /* 0x0000001a1f377239 */ /* 0x000fe200000014ff */
[----:B------:R-:W-:Y:S02]  /*63d0*/  IMAD R29, R52, R50, R29 ;  /* 0x00000032341d7224 */ /* 0x000fe400078e021d */
[----:B------:R-:W-:Y:S01]  /*63e0*/  IMAD R35, R47, R35, RZ ;  /* 0x000000232f237224 */ /* 0x000fe200078e02ff */
[----:B------:R-:W-:Y:S01]  /*63f0*/  I2IP.S8.S32.SAT R78, R25, R24, R55 ;  /* 0x00000018194e7239 */ /* 0x000fe20000001437 */
[-C--:B------:R-:W-:Y:S01]  /*6400*/  IMAD R30, R53, R50.reuse, R30 ;  /* 0x00000032351e7224 */ /* 0x080fe200078e021e */
[----:B------:R-:W-:Y:S01]  /*6410*/  LEA R55, R100, UR49, 0x3 ;  /* 0x0000003164377c11 */ /* 0x000fe2000f8e18ff */
[----:B------:R-:W-:Y:S05]  /*6420*/  IMAD R35, R54, R50, R35 ;  /* 0x0000003236237224 */ /* 0x000fea00078e0223 */
[----:B------:R-:W-:Y:S04]  /*6430*/  I2IP.S8.S32.SAT R73, R35, R30, RZ ;  /* 0x0000001e23497239 */ /* 0x000fe800000014ff */
[----:B------:R-:W-:Y:S05]  /*6440*/  I2IP.S8.S32.SAT R79, R29, R28, R73 ;  /* 0x0000001c1d4f7239 */ /* 0x000fea0000001449 */
[----:B------:R1:W-:Y:S01]  /*6450*/  STS.128 [R109+0x4210], R76 ;  /* 0x0042104c6d007388 */ /* 0x0003e20000000c00 */
[----:B------:R-:W-:Y:S01]  /*6460*/  @!PT LDS RZ, [RZ] ;  /* 0x00000000fffff984 */ /* 0x000fe20000000800 */
[----:B------:R-:W-:Y:S01]  /*6470*/  @!PT LDS RZ, [RZ] ;  /* 0x00000000fffff984 */ /* 0x000fe20000000800 */
[----:B------:R-:W-:Y:S01]  /*6480*/  @!PT LDS RZ, [RZ] ;  /* 0x00000000fffff984 */ /* 0x000fe20000000800 */
[----:B------:R-:W-:Y:S01]  /*6490*/  @!PT LDS RZ, [RZ] ;  /* 0x00000000fffff984 */ /* 0x000fe20000000800 */
[----:B------:R2:W-:Y:S07]  /*64a0*/  MEMBAR.ALL.CTA ;  /* 0x0000000000007992 */ /* 0x0005ee0000008000 */
[----:B--2---:R-:W2:Y:S02]  /*64b0*/  FENCE.VIEW.ASYNC.S ;  /* 0x00000000000073c6 */ /* 0x004ea40000000000 */
[----:B--2---:R-:W-:Y:S06]  /*64c0*/  BAR.SYNC.DEFER_BLOCKING 0x1, 0x80 ;  /* 0x0042000000007b1d */ /* 0x004fec0000010000 */
[----:B------:R-:W-:Y:S05]  /*64d0*/  @P0 BRA `(.L_x_97) ;  /* 0x0000000000280947 */ /* 0x000fea0003800000 */
[----:B------:R-:W-:Y:S02]  /*64e0*/  UIADD3 UR4, UPT, UPT, UR49, 0x4200, URZ ;  /* 0x0000420031047890 */ /* 0x000fe4000fffe0ff */
[----:B------:R-:W-:Y:S01]  /*64f0*/  UIADD3 UR6, UP0, UPT, UR52, 0x680, URZ ;  /* 0x0000068034067890 */ /* 0x000fe2000ff1e0ff */
[----:B------:R-:W-:Y:S03]  /*6500*/  UMOV UR43, UR36 ;  /* 0x00000024002b7c82 */ /* 0x000fe60008000000 */
[----:B------:R-:W-:Y:S01]  /*6510*/  MOV R104, UR4 ;  /* 0x0000000400687c02 */ /* 0x000fe20008000f00 */
[----:B------:R-:W-:Y:S03]  /*6520*/  UIADD3.X UR7, UPT, UPT, URZ, UR53, URZ, UP0, !UPT ;  /* 0x00000035ff077290 */ /* 0x000fe600087fe4ff */
[----:B------:R-:W-:Y:S11]  /*6530*/  R2UR UR40, R104 ;  /* 0x00000000682872ca */ /* 0x000ff600000e0000 */
[----:B------:R-:W-:Y:S02]  /*6540*/  @!UPT UIADD3 URZ, UPT, UPT, URZ, URZ, URZ ;  /* 0x000000fffffff290 */ /* 0x000fe4000fffe0ff */
[----:B------:R2:W-:Y:S01]  /*6550*/  UTMASTG.3D [UR40], [UR6] ;  /* 0x00000028060073b5 */ /* 0x0005e20008010000 */
[----:B------:R0:W-:Y:S01]  /*6560*/  UTMACMDFLUSH ;  /* 0x00000000000079b7 */ /* 0x0001e20000000000 */
[----:B--2---:R-:W-:Y:S04]  /*6570*/  DEPBAR.LE SB0, 0x1 ;  /* 0x000080400000791a */ /* 0x004fe80000000000 */
.L_x_97:
[----:B------:R-:W-:Y:S05]  /*6580*/  BSYNC.RECONVERGENT B0 ;  /* 0x0000000000007941 */ /* 0x000fea0003800200 */
.L_x_96:
[----:B------:R-:W-:Y:S06]  /*6590*/  BAR.SYNC.DEFER_BLOCKING 0x1, 0x80 ;  /* 0x0042000000007b1d */ /* 0x000fec0000010000 */
[----:B------:R-:W2:Y:S01]  /*65a0*/  @P6 SYNCS.PHASECHK.TRANS64.TRYWAIT P0, [R55+URZ+0x20], R74 ;  /* 0x0000204a370065a7 */ /* 0x000ea200080011ff */
[----:B------:R-:W-:Y:S01]  /*65b0*/  BSSY B1, `(.L_x_98) ;  /* 0x000001f000017945 */ /* 0x000fe20003800000 */
[----:B--2---:R-:W-:Y:S03]  /*65c0*/  @P6 SEL R64, RZ, 0x1, !P0 ;  /* 0x00000001ff406807 */ /* 0x004fe60004000000 */
[----:B------:R-:W-:Y:S05]  /*65d0*/  @!P6 BRA `(.L_x_99) ;  /* 0x000000000070e947 */ /* 0x000fea0003800000 */
[----:B------:R-:W-:Y:S01]  /*65e0*/  ISETP.NE.AND P1, PT, R65, RZ, PT ;  /* 0x000000ff4100720c */ /* 0x000fe20003f25270 */
[----:B------:R-:W-:Y:S01]  /*65f0*/  BSSY B0, `(.L_x_100) ;  /* 0x0000008000007945 */ /* 0x000fe20003800000 */
[----:B------:R-:W-:Y:S11]  /*6600*/  ISETP.NE.AND P0, PT, R64, RZ, PT ;  /* 0x000000ff4000720c */ /* 0x000ff60003f05270 */
[----:B------:R-:W-:Y:S04]  /*6610*/  @P1 IMAD R3, R100, 0x1000, R67 ;  /* 0x0000100064031824 */ /* 0x000fe800078e0243 */
[----:B------:R-:W-:Y:S01]  /*6620*/  @P1 IMAD.IADD R2, R66, 0x1, R3 ;  /* 0x0000000142021824 */ /* 0x000fe200078e0203 */
[----:B------:R-:W-:Y:S06]  /*6630*/  @P0 BRA `(.L_x_101) ;  /* 0x00000000000c0947 */ /* 0x000fec0003800000 */
[----:B------:R-:W-:Y:S04]  /*6640*/  SHF.L.U32 R0, R99, 0x1f, RZ ;  /* 0x0000001f63007819 */ /* 0x000fe800000006ff */
[----:B------:R-:W2:Y:S02]  /*6650*/  SYNCS.PHASECHK.TRANS64.TRYWAIT P0, [R55+URZ+0x20], R0 ;  /* 0x00002000370075a7 */ /* 0x000ea400080011ff */
[----:B--2---:R-:W-:Y:S05]  /*6660*/  @!P0 BRA `(.L_x_102) ;  /* 0x0000003000a48947 */ /* 0x004fea0003800000 */
.L_x_101:
[----:B------:R-:W-:Y:S05]  /*6670*/  BSYNC B0 ;  /* 0x0000000000007941 */ /* 0x000fea0003800000 */
.L_x_100:
[----:B------:R-:W-:Y:S01]  /*6680*/  ISETP.NE.AND P0, PT, R65, RZ, PT ;  /* 0x000000ff4100720c */ /* 0x000fe20003f05270 */
[----:B--2---:R-:W-:Y:S02]  /*6690*/  VIADD R55, R55, 0x40 ;  /* 0x0000004037377836 */ /* 0x004fe40000000000 */
[----:B------:R-:W-:Y:S02]  /*66a0*/  IMAD.U32 R0, RZ, RZ, UR37 ;  /* 0x00000025ff007e24 */ /* 0x000fe4000f8e00ff */
[----:B------:R-:W-:Y:S03]  /*66b0*/  VIADD R100, R100, 0x1 ;  /* 0x0000000164647836 */ /* 0x000fe60000000000 */
[----:B------:R-:W-:Y:S05]  /*66c0*/  PRMT R0, R0, 0x654, R55 ;  /* 0x0000065400007816 */ /* 0x000fea0000000037 */
[----:B------:R2:W3:Y:S04]  /*66d0*/  @P0 LDS.128 R56, [R3+0x200] ;  /* 0x0002000003380984 */ /* 0x0004e80000000c00 */
[----:B------:R2:W4:Y:S01]  /*66e0*/  @P0 LDS.128 R60, [R2+0x210] ;  /* 0x00021000023c0984 */ /* 0x0005220000000c00 */
        /* <DEDUP_REMOVED lines=10> */
[----:B--23--:R-:W-:Y:S02]  /*6790*/  LOP3.LUT R99, R99, R0, RZ, 0x3c, !PT ;  /* 0x0000000063637212 */ /* 0x00cfe400078e3cff */
.L_x_99:
[----:B------:R-:W-:Y:S05]  /*67a0*/  BSYNC B1 ;  /* 0x0000000000017941 */ /* 0x000fea0003800000 */
.L_x_98:
[----:B------:R-:W-:Y:S05]  /*67b0*/  VIADD R3, R48, 0x40 ;  /* 0x0000004030037836 */ /* 0x000fea0000000000 */
[----:B------:R-:W-:Y:S04]  /*67c0*/  SHF.R.U32.HI R3, RZ, 0x15, R3 ;  /* 0x00000015ff037819 */ /* 0x000fe80000011603 */
[----:B------:R-:W-:Y:S11]  /*67d0*/  LOP3.LUT P0, RZ, R3, 0x3, R96, 0x48, !PT ;  /* 0x0000000303ff7812 */ /* 0x000ff60007804860 */
[----:B------:R-:W-:Y:S02]  /*67e0*/  @!UPT UIADD3 URZ, UPT, UPT, URZ, URZ, URZ ;  /* 0x000000fffffff290 */ /* 0x000fe4000fffe0ff */
[----:B------:R-:W-:Y:S05]  /*67f0*/  @!P0 BRA `(.L_x_103) ;  /* 0x0000000000408947 */ /* 0x000fea0003800000 */
[----:B------:R-:W2:Y:S01]  /*6800*/  LDCU.64 UR8, c[0x4][0x78] ;  /* 0x01000f00ff0877ac */ /* 0x000ea20008000a00 */
[----:B------:R-:W-:Y:S01]  /*6810*/  MOV R3, 0x0 ;  /* 0x0000000000037802 */ /* 0x000fe20000000f00 */
[----:B------:R-:W-:Y:S02]  /*6820*/  HFMA2 R12, -RZ, RZ, 0, 5.9604644775390625e-08 ;  /* 0x00000001ff0c7431 */ /* 0x000fe400000001ff */
[----:B------:R-:W-:Y:S02]  /*6830*/  IMAD.MOV.U32 R8, RZ, RZ, 0x192 ;  /* 0x00000192ff087424 */ /* 0x000fe400078e00ff */
[----:B------:R-:W-:Y:S01]  /*6840*/  IMAD.MOV.U32 R13, RZ, RZ, RZ ;  /* 0x000000ffff0d7224 */ /* 0x000fe200078e00ff */
[----:B------:R-:W3:Y:S01]  /*6850*/  LDCU.64 UR6, c[0x4][0x80] ;  /* 0x01001000ff0677ac */ /* 0x000ee20008000a00 */
[----:B------:R-:W1:Y:S01]  /*6860*/  LDC.64 R2, c[0x4][R3] ;  /* 0x0100000003027b82 */ /* 0x000e620000000a00 */
[----:B------:R-:W5:Y:S01]  /*6870*/  LDCU.64 UR4, c[0x4][0x18] ;  /* 0x01000300ff0477ac */ /* 0x000f620008000a00 */
[----:B--2---:R-:W-:Y:S01]  /*6880*/  MOV R5, UR9 ;  /* 0x0000000900057c02 */ /* 0x004fe20008000f00 */
[----:B------:R-:W-:Y:S01]  /*6890*/  IMAD.U32 R4, RZ, RZ, UR8 ;  /* 0x00000008ff047e24 */ /* 0x000fe2000f8e00ff */
[----:B---3--:R-:W-:Y:S01]  /*68a0*/  MOV R7, UR7 ;  /* 0x0000000700077c02 */ /* 0x008fe20008000f00 */
[----:B------:R-:W-:Y:S01]  /*68b0*/  IMAD.U32 R6, RZ, RZ, UR6 ;  /* 0x00000006ff067e24 */ /* 0x000fe2000f8e00ff */
[----:B-----5:R-:W-:Y:S01]  /*68c0*/  MOV R11, UR5 ;  /* 0x00000005000b7c02 */ /* 0x020fe20008000f00 */
[----:B------:R-:W-:Y:S02]  /*68d0*/  IMAD.U32 R10, RZ, RZ, UR4 ;  /* 0x00000004ff0a7e24 */ /* 0x000fe4000f8e00ff */
[----:B------:R-:W-:Y:S07]  /*68e0*/  LEPC R20, `(.L_x_103) ;  /* 0x000000001014794e */ /* 0x000fee0000000000 */
[----:B-1--4-:R-:W-:Y:S05]  /*68f0*/  CALL.ABS.NOINC R2 ;  /* 0x0000000002007343 */ /* 0x012fea0003c00000 */
.L_x_103:
[----:B------:R-:W-:Y:S01]  /*6900*/  SHF.L.U32 R51, R56, 0x10, RZ ;  /* 0x0000001038337819 */ /* 0x000fe200000006ff */
[----:B------:R-:W-:Y:S05]  /*6910*/  WARPSYNC.ALL ;  /* 0x0000000000007948 */ /* 0x000fea0003800000 */
[----:B------:R-:W-:Y:S01]  /*6920*/  R2UR UR4, R48 ;  /* 0x00000000300472ca */ /* 0x000fe200000e0000 */
[----:B------:R-:W-:Y:S01]  /*6930*/  BSSY.RECONVERGENT B0, `(.L_x_104) ;  /* 0x0000099000007945 */ /* 0x000fe20003800200 */
[C---:B------:R-:W-:Y:S02]  /*6940*/  PRMT R49, R56.reuse, 0x8880, RZ ;  /* 0x0000888038317816 */ /* 0x040fe400000000ff */
[----:B------:R-:W-:Y:S02]  /*6950*/  SHF.R.S32.HI R51, RZ, 0x18, R51 ;  /* 0x00000018ff337819 */ /* 0x000fe40000011433 */
[----:B------:R-:W-:Y:S02]  /*6960*/  SHF.L.U32 R52, R56, 0x8, RZ ;  /* 0x0000000838347819 */ /* 0x000fe400000006ff */
[----:B------:R-:W-:Y:S02]  /*6970*/  SHF.L.U32 R53, R57, 0x8, RZ ;  /* 0x0000000839357819 */ /* 0x000fe400000006ff */
[----:B------:R-:W-:Y:S02]  /*6980*/  SHF.R.S32.HI R54, RZ, 0x18, R58 ;  /* 0x00000018ff367819 */ /* 0x000fe4000001143a */
[----:B------:R-:W-:Y:S01]  /*6990*/  SHF.R.S32.HI R53, RZ, 0x18, R53 ;  /* 0x00000018ff357819 */ /* 0x000fe20000011435 */
[----:B------:R-:W-:Y:S01]  /*69a0*/  LDTM.16dp32bit_t0_t15.x32 R4, tmem[UR4+0x40] ;  /* 0x00004004000479ee */ /* 0x000fe20008a80000 */
[----:B------:R-:W2:Y:S01]  /*69b0*/  LDTM.16dp32bit_t16_t31.x32 R4, tmem[UR4+0x60] ;  /* 0x00006004000479ee */ /* 0x000ea20008aa0000 */
[----:B----4-:R-:W-:Y:S02]  /*69c0*/  SHF.L.U32 R55, R62, 0x8, RZ ;  /* 0x000000083e377819 */ /* 0x010fe400000006ff */
[----:B------:R-:W-:Y:S02]  /*69d0*/  ISETP.NE.AND P0, PT, R105, RZ, PT ;  /* 0x000000ff6900720c */ /* 0x000fe40003f05270 */
[----:B------:R-:W-:Y:S02]  /*69e0*/  SHF.R.S32.HI R55, RZ, 0x18, R55 ;  /* 0x00000018ff377819 */ /* 0x000fe40000011437 */
[----:B------:R-:W-:Y:S01]  /*69f0*/  ISETP.NE.AND P6, PT, R72, RZ, PT ;  /* 0x000000ff4800720c */ /* 0x000fe20003fc5270 */
[C---:B--2---:R-:W-:Y:S02]  /*6a00*/  IMAD R0, R47.reuse, R4, RZ ;  /* 0x000000042f007224 */ /* 0x044fe400078e02ff */
        /* <DEDUP_REMOVED lines=12> */
[C---:B------:R-:W-:Y:S01]  /*6ad0*/  IMAD R4, R47.reuse, R8, RZ ;  /* 0x000000082f047224 */ /* 0x040fe200078e02ff */
[----:B------:R-:W-:Y:S01]  /*6ae0*/  SHF.L.U32 R52, R58, 0x10, RZ ;  /* 0x000000103a347819 */ /* 0x000fe200000006ff */
[----:B------:R-:W-:Y:S01]  /*6af0*/  IMAD R5, R47, R9, RZ ;  /* 0x000000092f057224 */ /* 0x000fe200078e02ff */
[----:B-1----:R-:W-:Y:S01]  /*6b00*/  I2IP.S8.S32.SAT R69, R7, R3, RZ ;  /* 0x0000000307457239 */ /* 0x002fe200000014ff */
[----:B------:R-:W-:Y:S01]  /*6b10*/  IMAD R6, R47, R10, RZ ;  /* 0x0000000a2f067224 */ /* 0x000fe200078e02ff */
[----:B------:R-:W-:Y:S01]  /*6b20*/  SHF.R.S32.HI R52, RZ, 0x18, R52 ;  /* 0x00000018ff347819 */ /* 0x000fe20000011434 */
[----:B------:R-:W-:Y:S01]  /*6b30*/  IMAD R4, R49, R50, R4 ;  /* 0x0000003231047224 */ /* 0x000fe200078e0204 */
[----:B------:R-:W-:Y:S01]  /*6b40*/  I2IP.S8.S32.SAT R68, R2, R0, R69 ;  /* 0x0000000002447239 */ /* 0x000fe20000001445 */
[-C--:B------:R-:W-:Y:S01]  /*6b50*/  IMAD R5, R51, R50.reuse, R5 ;  /* 0x0000003233057224 */ /* 0x080fe200078e0205 */
[----:B------:R-:W-:Y:S01]  /*6b60*/  SHF.R.S32.HI R49, RZ, 0x18, R57 ;  /* 0x00000018ff317819 */ /* 0x000fe20000011439 */
[----:B------:R-:W-:Y:S01]  /*6b70*/  IMAD R11, R47, R11, RZ ;  /* 0x0000000b2f0b7224 */ /* 0x000fe200078e02ff */
[C---:B------:R-:W-:Y:S01]  /*6b80*/  PRMT R51, R58.reuse, 0x8880, RZ ;  /* 0x000088803a337816 */ /* 0x040fe200000000ff */
[----:B------:R-:W-:Y:S01]  /*6b90*/  IMAD R6, R53, R50, R6 ;  /* 0x0000003235067224 */ /* 0x000fe200078e0206 */
[----:B------:R-:W-:Y:S01]  /*6ba0*/  SHF.L.U32 R53, R58, 0x8, RZ ;  /* 0x000000083a357819 */ /* 0x000fe200000006ff */
[C---:B------:R-:W-:Y:S02]  /*6bb0*/  IMAD R8, R47.reuse, R12, RZ ;  /* 0x0000000c2f087224 */ /* 0x040fe400078e02ff */
[----:B------:R-:W-:Y:S01]  /*6bc0*/  IMAD R9, R47, R13, RZ ;  /* 0x0000000d2f097224 */ /* 0x000fe200078e02ff */
[----:B------:R-:W-:Y:S01]  /*6bd0*/  SHF.R.S32.HI R53, RZ, 0x18, R53 ;  /* 0x00000018ff357819 */ /* 0x000fe20000011435 */
[----:B------:R-:W-:Y:S01]  /*6be0*/  IMAD R11, R49, R50, R11 ;  /* 0x00000032310b7224 */ /* 0x000fe200078e020b */
[----:B------:R-:W-:Y:S01]  /*6bf0*/  PRMT R49, R59, 0x8880, RZ ;  /* 0x000088803b317816 */ /* 0x000fe200000000ff */
[----:B------:R-:W-:Y:S02]  /*6c00*/  IMAD R10, R47, R14, RZ ;  /* 0x0000000e2f0a7224 */ /* 0x000fe400078e02ff */
[----:B------:R-:W-:Y:S01]  /*6c10*/  IMAD R8, R51, R50, R8 ;  /* 0x0000003233087224 */ /* 0x000fe200078e0208 */
[----:B------:R-:W-:Y:S01]  /*6c20*/  I2IP.S8.S32.SAT R70, R11, R6, RZ ;  /* 0x000000060b467239 */ /* 0x000fe200000014ff */
[-C--:B------:R-:W-:Y:S01]  /*6c30*/  IMAD R9, R52, R50.reuse, R9 ;  /* 0x0000003234097224 */ /* 0x080fe200078e0209 */
[----:B------:R-:W-:Y:S01]  /*6c40*/  SHF.L.U32 R51, R59, 0x10, RZ ;  /* 0x000000103b337819 */ /* 0x000fe200000006ff */
[----:B------:R-:W-:Y:S01]  /*6c50*/  IMAD R10, R53, R50, R10 ;  /* 0x00000032350a7224 */ /* 0x000fe200078e020a */
[----:B------:R-:W-:Y:S01]  /*6c60*/  I2IP.S8.S32.SAT R69, R5, R4, R70 ;  /* 0x0000000405457239 */ /* 0x000fe20000001446 */
[----:B------:R-:W-:Y:S01]  /*6c70*/  IMAD R15, R47, R15, RZ ;  /* 0x0000000f2f0f7224 */ /* 0x000fe200078e02ff */
[----:B------:R-:W-:Y:S01]  /*6c80*/  SHF.R.S32.HI R51, RZ, 0x18, R51 ;  /* 0x00000018ff337819 */ /* 0x000fe20000011433 */
[----:B------:R-:W-:Y:S01]  /*6c90*/  IMAD.SHL.U32 R53, R59, 0x100, RZ ;  /* 0x000001003b357824 */ /* 0x000fe200078e00ff */
[----:B------:R-:W-:Y:S01]  /*6ca0*/  SHF.R.S32.HI R52, RZ, 0x18, R59 ;  /* 0x00000018ff347819 */ /* 0x000fe2000001143b */
[C---:B------:R-:W-:Y:S02]  /*6cb0*/  IMAD R12, R47.reuse, R16, RZ ;  /* 0x000000102f0c7224 */ /* 0x040fe400078e02ff */
[----:B------:R-:W-:Y:S01]  /*6cc0*/  IMAD R13, R47, R17, RZ ;  /* 0x000000112f0d7224 */ /* 0x000fe200078e02ff */
[----:B------:R-:W-:Y:S01]  /*6cd0*/  SHF.R.S32.HI R53, RZ, 0x18, R53 ;  /* 0x00000018ff357819 */ /* 0x000fe20000011435 */
[----:B------:R-:W-:Y:S01]  /*6ce0*/  IMAD R15, R54, R50, R15 ;  /* 0x00000032360f7224 */ /* 0x000fe200078e020f */
[----:B------:R-:W-:Y:S01]  /*6cf0*/  SHF.L.U32 R54, R61, 0x10, RZ ;  /* 0x000000103d367819 */ /* 0x000fe200000006ff */
[----:B------:R-:W-:Y:S02]  /*6d00*/  IMAD R14, R47, R18, RZ ;  /* 0x000000122f0e7224 */ /* 0x000fe400078e02ff */
[----:B------:R-:W-:Y:S01]  /*6d10*/  IMAD R12, R49, R50, R12 ;  /* 0x00000032310c7224 */ /* 0x000fe200078e020c */
[----:B------:R-:W-:Y:S01]  /*6d20*/  I2IP.S8.S32.SAT R71, R15, R10, RZ ;  /* 0x0000000a0f477239 */ /* 0x000fe200000014ff */
[----:B------:R-:W-:Y:S01]  /*6d30*/  IMAD R19, R47, R19, RZ ;  /* 0x000000132f137224 */ /* 0x000fe200078e02ff */
[----:B------:R-:W-:Y:S01]  /*6d40*/  PRMT R49, R60, 0x8880, RZ ;  /* 0x000088803c317816 */ /* 0x000fe200000000ff */
[----:B------:R-:W-:Y:S01]  /*6d50*/  IMAD R13, R51, R50, R13 ;  /* 0x00000032330d7224 */ /* 0x000fe200078e020d */
[----:B------:R-:W-:Y:S01]  /*6d60*/  I2IP.S8.S32.SAT R70, R9, R8, R71 ;  /* 0x0000000809467239 */ /* 0x000fe20000001447 */
[----:B------:R-:W-:Y:S01]  /*6d70*/  IMAD R16, R47, R20, RZ ;  /* 0x000000142f107224 */ /* 0x000fe200078e02ff */
[----:B------:R-:W-:Y:S01]  /*6d80*/  SHF.R.S32.HI R54, RZ, 0x18, R54 ;  /* 0x00000018ff367819 */ /* 0x000fe20000011436 */
[-C--:B------:R-:W-:Y:S01]  /*6d90*/  IMAD R14, R53, R50.reuse, R14 ;  /* 0x00000032350e7224 */ /* 0x080fe200078e020e */
[----:B------:R-:W-:Y:S01]  /*6da0*/  PRMT R53, R61, 0x8880, RZ ;  /* 0x000088803d357816 */ /* 0x000fe200000000ff */
[-C--:B------:R-:W-:Y:S01]  /*6db0*/  IMAD R19, R52, R50.reuse, R19 ;  /* 0x0000003234137224 */ /* 0x080fe200078e0213 */
[----:B------:R-:W-:Y:S01]  /*6dc0*/  SHF.R.S32.HI R52, RZ, 0x18, R60 ;  /* 0x00000018ff347819 */ /* 0x000fe2000001143c */
[----:B------:R-:W-:Y:S01]  /*6dd0*/  IMAD R16, R49, R50, R16 ;  /* 0x0000003231107224 */ /* 0x000fe200078e0210 */
[C---:B------:R-:W-:Y:S01]  /*6de0*/  SHF.L.U32 R49, R60.reuse, 0x10, RZ ;  /* 0x000000103c317819 */ /* 0x040fe200000006ff */
[C---:B------:R-:W-:Y:S01]  /*6df0*/  IMAD R17, R47.reuse, R21, RZ ;  /* 0x000000152f117224 */ /* 0x040fe200078e02ff */
[----:B------:R-:W-:Y:S01]  /*6e00*/  SHF.L.U32 R51, R60, 0x8, RZ ;  /* 0x000000083c337819 */ /* 0x000fe200000006ff */
[C---:B------:R-:W-:Y:S01]  /*6e10*/  IMAD R18, R47.reuse, R22, RZ ;  /* 0x000000162f127224 */ /* 0x040fe200078e02ff */
[----:B------:R-:W-:Y:S01]  /*6e20*/  SHF.R.S32.HI R49, RZ, 0x18, R49 ;  /* 0x00000018ff317819 */ /* 0x000fe20000011431 */
[C---:B------:R-:W-:Y:S01]  /*6e30*/  IMAD R23, R47.reuse, R23, RZ ;  /* 0x000000172f177224 */ /* 0x040fe200078e02ff */
[----:B------:R-:W-:Y:S01]  /*6e40*/  SHF.R.S32.HI R51, RZ, 0x18, R51 ;  /* 0x00000018ff337819 */ /* 0x000fe20000011433 */
[----:B------:R-:W-:Y:S01]  /*6e50*/  IMAD R20, R47, R24, RZ ;  /* 0x000000182f147224 */ /* 0x000fe200078e02ff */
[----:B------:R-:W-:Y:S01]  /*6e60*/  I2IP.S8.S32.SAT R71, R19, R14, RZ ;  /* 0x0000000e13477239 */ /* 0x000fe200000014ff */
[----:B------:R-:W-:Y:S02]  /*6e70*/  IMAD R17, R49, R50, R17 ;  /* 0x0000003231117224 */ /* 0x000fe400078e0211 */
[----:B------:R-:W-:Y:S01]  /*6e80*/  IMAD.SHL.U32 R49, R61, 0x100, RZ ;  /* 0x000001003d317824 */ /* 0x000fe200078e00ff */
[----:B------:R-:W-:Y:S01]  /*6e90*/  I2IP.S8.S32.SAT R71, R13, R12, R71 ;  /* 0x0000000c0d477239 */ /* 0x000fe20000001447 */
[-C--:B------:R-:W-:Y:S01]  /*6ea0*/  IMAD R18, R51, R50.reuse, R18 ;  /* 0x0000003233127224 */ /* 0x080fe200078e0212 */
[----:B------:R-:W-:Y:S01]  /*6eb0*/  SHF.R.S32.HI R51, RZ, 0x18, R61 ;  /* 0x00000018ff337819 */ /* 0x000fe2000001143d */
[C---:B------:R-:W-:Y:S01]  /*6ec0*/  IMAD R21, R47.reuse, R25, RZ ;  /* 0x000000192f157224 */ /* 0x040fe200078e02ff */
[----:B------:R-:W-:Y:S01]  /*6ed0*/  SHF.R.S32.HI R49, RZ, 0x18, R49 ;  /* 0x00000018ff317819 */ /* 0x000fe20000011431 */
[----:B------:R-:W-:Y:S01]  /*6ee0*/  IMAD R23, R52, R50, R23 ;  /* 0x0000003234177224 */ /* 0x000fe200078e0217 */
[----:B------:R1:W-:Y:S01]  /*6ef0*/  STS.128 [R95+UR49+0x5200], R68 ;  /* 0x005200445f007988 */ /* 0x0003e20008000c31 */
[----:B------:R-:W-:Y:S01]  /*6f00*/  IMAD R22, R47, R26, RZ ;  /* 0x0000001a2f167224 */ /* 0x000fe200078e02ff */
[C---:B------:R-:W-:Y:S01]  /*6f10*/  SHF.L.U32 R52, R62.reuse, 0x10, RZ ;  /* 0x000000103e347819 */ /* 0x040fe200000006ff */
        /* <DEDUP_REMOVED lines=9> */
[----:B------:R-:W-:Y:S01]  /*6fb0*/  SHF.R.S32.HI R49, RZ, 0x18, R62 ;  /* 0x00000018ff317819 */ /* 0x000fe2000001143e */
[----:B------:R-:W-:Y:S01]  /*6fc0*/  IMAD R25, R47, R29, RZ ;  /* 0x0000001d2f197224 */ /* 0x000fe200078e02ff */
[----:B------:R-:W-:Y:S01]  /*6fd0*/  SHF.R.S32.HI R54, RZ, 0x18, R63 ;  /* 0x00000018ff367819 */ /* 0x000fe2000001143f */
[-C--:B------:R-:W-:Y:S01]  /*6fe0*/  IMAD R27, R51, R50.reuse, R27 ;  /* 0x00000032331b7224 */ /* 0x080fe200078e021b */
[----:B------:R-:W-:Y:S01]  /*6ff0*/  PRMT R51, R63, 0x8880, RZ ;  /* 0x000088803f337816 */ /* 0x000fe200000000ff */
[----:B------:R-:W-:Y:S01]  /*7000*/  IMAD R24, R53, R50, R24 ;  /* 0x0000003235187224 */ /* 0x000fe200078e0218 */
[----:B------:R-:W-:Y:S01]  /*7010*/  SHF.L.U32 R53, R63, 0x8, RZ ;  /* 0x000000083f357819 */ /* 0x000fe200000006ff */
[----:B------:R-:W-:Y:S01]  /*7020*/  IMAD R26, R47, R30, RZ ;  /* 0x0000001e2f1a7224 */ /* 0x000fe200078e02ff */
[----:B------:R-:W-:Y:S01]  /*7030*/  I2IP.S8.S32.SAT R73, R27, R22, RZ ;  /* 0x000000161b497239 */ /* 0x000fe200000014ff */
[----:B------:R-:W-:Y:S01]  /*7040*/  IMAD R25, R52, R50, R25 ;  /* 0x0000003234197224 */ /* 0x000fe200078e0219 */
[----:B------:R-:W-:Y:S01]  /*7050*/  SHF.L.U32 R52, R63, 0x10, RZ ;  /* 0x000000103f347819 */ /* 0x000fe200000006ff */
[C---:B------:R-:W-:Y:S01]  /*7060*/  IMAD R31, R47.reuse, R31, RZ ;  /* 0x0000001f2f1f7224 */ /* 0x040fe200078e02ff */
[----:B------:R-:W-:Y:S01]  /*7070*/  SHF.R.S32.HI R53, RZ, 0x18, R53 ;  /* 0x00000018ff357819 */ /* 0x000fe20000011435 */
[----:B------:R-:W-:Y:S01]  /*7080*/  IMAD R28, R47, R32, RZ ;  /* 0x000000202f1c7224 */ /* 0x000fe200078e02ff */
[----:B------:R-:W-:Y:S01]  /*7090*/  SHF.R.S32.HI R52, RZ, 0x18, R52 ;  /* 0x00000018ff347819 */ /* 0x000fe20000011434 */
[----:B------:R-:W-:Y:S01]  /*70a0*/  IMAD R26, R55, R50, R26 ;  /* 0x00000032371a7224 */ /* 0x000fe200078e021a */
[----:B------:R-:W-:Y:S01]  /*70b0*/  I2IP.S8.S32.SAT R77, R21, R20, R73 ;  /* 0x00000014154d7239 */ /* 0x000fe20000001449 */
[----:B------:R-:W-:Y:S01]  /*70c0*/  IMAD R29, R47, R33, RZ ;  /* 0x000000212f1d7224 */ /* 0x000fe200078e02ff */
[----:B------:R-:W-:Y:S01]  /*70d0*/  LEA R73, R100, UR49, 0x3 ;  /* 0x0000003164497c11 */ /* 0x000fe2000f8e18ff */
        /* <DEDUP_REMOVED lines=8> */
[----:B------:R-:W-:Y:S01]  /*7160*/  @P6 SHF.L.U32 R74, R99, 0x1f, RZ ;  /* 0x0000001f634a6819 */ /* 0x000fe200000006ff */
        /* <DEDUP_REMOVED lines=12> */
[----:B------:R-:W-:Y:S02]  /*7230*/  UIADD3 UR8, UP0, UPT, UR52, 0x680, URZ ;  /* 0x0000068034087890 */ /* 0x000fe4000ff1e0ff */
[----:B------:R-:W-:Y:S02]  /*7240*/  UIADD3 UR5, UPT, UPT, UR41, 0x40, URZ ;  /* 0x0000004029057890 */ /* 0x000fe4000fffe0ff */
[----:B------:R-:W-:Y:S02]  /*7250*/  UIADD3 UR4, UPT, UPT, UR49, 0x5200, URZ ;  /* 0x0000520031047890 */ /* 0x000fe4000fffe0ff */
[----:B------:R-:W-:Y:S01]  /*7260*/  UIADD3.X UR9, UPT, UPT, URZ, UR53, URZ, UP0, !UPT ;  /* 0x00000035ff097290 */ /* 0x000fe200087fe4ff */
[----:B------:R-:W-:Y:S01]  /*7270*/  UMOV UR6, UR42 ;  /* 0x0000002a00067c82 */ /* 0x000fe20008000000 */
[----:B------:R-:W-:Y:S07]  /*7280*/  UMOV UR7, UR36 ;  /* 0x0000002400077c82 */ /* 0x000fee0008000000 */
[----:B------:R2:W-:Y:S01]  /*7290*/  UTMASTG.3D [UR4], [UR8] ;  /* 0x00000004080073b5 */ /* 0x0005e20008010000 */
[----:B------:R0:W-:Y:S01]  /*72a0*/  UTMACMDFLUSH ;  /* 0x00000000000079b7 */ /* 0x0001e20000000000 */
[----:B--2---:R-:W-:Y:S04]  /*72b0*/  DEPBAR.LE SB0, 0x1 ;  /* 0x000080400000791a */ /* 0x004fe80000000000 */
.L_x_105:
[----:B------:R-:W-:Y:S05]  /*72c0*/  BSYNC.RECONVERGENT B0 ;  /* 0x0000000000007941 */ /* 0x000fea0003800200 */
.L_x_104:
        /* <DEDUP_REMOVED lines=14> */
.L_x_109:
[----:B------:R-:W-:Y:S05]  /*73b0*/  BSYNC B0 ;  /* 0x0000000000007941 */ /* 0x000fea0003800000 */
.L_x_108:
        /* <DEDUP_REMOVED lines=18> */
.L_x_107:
[----:B------:R-:W-:Y:S05]  /*74e0*/  BSYNC B1 ;  /* 0x0000000000017941 */ /* 0x000fea0003800000 */
.L_x_106:
        /* <DEDUP_REMOVED lines=21> */
.L_x_111:
        /* <DEDUP_REMOVED lines=8> */
[----:B------:R-:W-:Y:S02]  /*76c0*/  ISETP.NE.AND P6, PT, R72, RZ, PT ;  /* 0x000000ff4800720c */ /* 0x000fe40003fc5270 */
[----:B------:R-:W-:Y:S01]  /*76d0*/  SHF.R.S32.HI R53, RZ, 0x18, R53 ;  /* 0x00000018ff357819 */ /* 0x000fe20000011435 */
[----:B------:R-:W-:Y:S01]  /*76e0*/  LDTM.16dp32bit_t0_t15.x32 R4, tmem[UR4+0x80] ;  /* 0x00008004000479ee */ /* 0x000fe20008a80000 */
[----:B------:R-:W2:Y:S01]  /*76f0*/  LDTM.16dp32bit_t16_t31.x32 R4, tmem[UR4+0xa0] ;  /* 0x0000a004000479ee */ /* 0x000ea20008aa0000 */
[----:B------:R-:W-:Y:S02]  /*7700*/  SHF.R.S32.HI R54, RZ, 0x18, R58 ;  /* 0x00000018ff367819 */ /* 0x000fe4000001143a */
[----:B----4-:R-:W-:Y:S02]  /*7710*/  SHF.L.U32 R55, R62, 0x8, RZ ;  /* 0x000000083e377819 */ /* 0x010fe400000006ff */
[----:B------:R-:W-:Y:S02]  /*7720*/  ISETP.NE.AND P0, PT, R105, RZ, PT ;  /* 0x000000ff6900720c */ /* 0x000fe40003f05270 */
[----:B------:R-:W-:Y:S01]  /*7730*/  SHF.R.S32.HI R55, RZ, 0x18, R55 ;  /* 0x00000018ff377819 */ /* 0x000fe20000011437 */
        /* <DEDUP_REMOVED lines=132> */
[----:B------:R-:W-:Y:S02]  /*7f80*/  UIADD3 UR8, UP0, UPT, UR52, 0x680, URZ ;  /* 0x0000068034087890 */ /* 0x000fe4000ff1e0ff */
[----:B------:R-:W-:Y:S02]  /*7f90*/  UIADD3 UR5, UPT, UPT, UR41, 0x80, URZ ;  /* 0x0000008029057890 */ /* 0x000fe4000fffe0ff */
[----:B------:R-:W-:Y:S01]  /*7fa0*/  MOV R104, UR10 ;  /* 0x0000000a00687c02 */ /* 0x000fe20008000f00 */
[----:B------:R-:W-:Y:S01]  /*7fb0*/  UIADD3.X UR9, UPT, UPT, URZ, UR53, URZ, UP0, !UPT ;  /* 0x00000035ff097290 */ /* 0x000fe200087fe4ff */
[----:B------:R-:W-:Y:S02]  /*7fc0*/  UMOV UR6, UR42 ;  /* 0x0000002a00067c82 */ /* 0x000fe40008000000 */
[----:B------:R-:W-:Y:S01]  /*7fd0*/  R2UR UR4, R104 ;  /* 0x00000000680472ca */ /* 0x000fe200000e0000 */
[----:B------:R-:W-:Y:S11]  /*7fe0*/  UMOV UR7, UR36 ;  /* 0x0000002400077c82 */ /* 0x000ff60008000000 */
[----:B------:R-:W-:Y:S01]  /*7ff0*/  @!UPT UIADD3 URZ, UPT, UPT, URZ, URZ, URZ ;  /* 0x000000fffffff290 */ /* 0x000fe2000fffe0ff */
[----:B------:R2:W-:Y:S01]  /*8000*/  UTMASTG.3D [UR4], [UR8] ;  /* 0x00000004080073b5 */ /* 0x0005e20008010000 */
[----:B------:R0:W-:Y:S01]  /*8010*/  UTMACMDFLUSH ;  /* 0x00000000000079b7 */ /* 0x0001e20000000000 */
[----:B--2---:R-:W-:Y:S04]  /*8020*/  DEPBAR.LE SB0, 0x1 ;  /* 0x000080400000791a */ /* 0x004fe80000000000 */
.L_x_113:
[----:B------:R-:W-:Y:S05]  /*8030*/  BSYNC.RECONVERGENT B0 ;  /* 0x0000000000007941 */ /* 0x000fea0003800200 */
.L_x_112:
        /* <DEDUP_REMOVED lines=14> */
.L_x_117:
[----:B------:R-:W-:Y:S05]  /*8120*/  BSYNC B0 ;  /* 0x0000000000007941 */ /* 0x000fea0003800000 */
.L_x_116:
        /* <DEDUP_REMOVED lines=18> */
.L_x_115:
[----:B------:R-:W-:Y:S05]  /*8250*/  BSYNC B1 ;  /* 0x0000000000017941 */ /* 0x000fea0003800000 */
.L_x_114:
        /* <DEDUP_REMOVED lines=21> */
.L_x_119:
[----:B------:R-:W-:Y:S01]  /*83b0*/  ISETP.NE.AND P0, PT, R105, RZ, PT ;  /* 0x000000ff6900720c */ /* 0x000fe20003f05270 */
[----:B------:R-:W-:Y:S05]  /*83c0*/  WARPSYNC.ALL ;  /* 0x0000000000007948 */ /* 0x000fea0003800000 */
[----:B------:R-:W-:Y:S01]  /*83d0*/  IMAD.SHL.U32 R80, R57, 0x100, RZ ;  /* 0x0000010039507824 */ /* 0x000fe200078e00ff */
[----:B------:R-:W-:Y:S01]  /*83e0*/  R2UR UR4, R48 ;  /* 0x00000000300472ca */ /* 0x000fe200000e0000 */
[----:B-1----:R-:W-:Y:S01]  /*83f0*/  IMAD.SHL.U32 R74, R59, 0x100, RZ ;  /* 0x000001003b4a7824 */ /* 0x002fe200078e00ff */
[C---:B------:R-:W-:Y:S01]  /*8400*/  SHF.L.U32 R51, R56.reuse, 0x10, RZ ;  /* 0x0000001038337819 */ /* 0x040fe200000006ff */
[----:B----4-:R-:W-:Y:S01]  /*8410*/  IMAD.SHL.U32 R68, R61, 0x100, RZ ;  /* 0x000001003d447824 */ /* 0x010fe200078e00ff */
[C---:B------:R-:W-:Y:S01]  /*8420*/  PRMT R49, R56.reuse, 0x8880, RZ ;  /* 0x0000888038317816 */ /* 0x040fe200000000ff */
[----:B------:R-:W-:Y:S01]  /*8430*/  BSSY.RECONVERGENT B0, `(.L_x_120) ;  /* 0x000009e000007945 */ /* 0x000fe20003800200 */
[----:B------:R-:W-:Y:S02]  /*8440*/  SHF.L.U32 R53, R56, 0x8, RZ ;  /* 0x0000000838357819 */ /* 0x000fe400000006ff */
[----:B------:R-:W-:Y:S02]  /*8450*/  SHF.R.S32.HI R51, RZ, 0x18, R51 ;  /* 0x00000018ff337819 */ /* 0x000fe40000011433 */
[C---:B------:R-:W-:Y:S02]  /*8460*/  PRMT R82, R57.reuse, 0x8880, RZ ;  /* 0x0000888039527816 */ /* 0x040fe400000000ff */
[----:B------:R-:W-:Y:S01]  /*8470*/  SHF.R.S32.HI R53, RZ, 0x18, R53 ;  /* 0x00000018ff357819 */ /* 0x000fe20000011435 */
[----:B------:R-:W-:Y:S01]  /*8480*/  LDTM.16dp32bit_t0_t15.x32 R4, tmem[UR4+0xc0] ;  /* 0x0000c004000479ee */ /* 0x000fe20008a80000 */
[----:B------:R-:W1:Y:S01]  /*8490*/  LDTM.16dp32bit_t16_t31.x32 R4, tmem[UR4+0xe0] ;  /* 0x0000e004000479ee */ /* 0x000e620008aa0000 */
[----:B------:R-:W-:Y:S01]  /*84a0*/  NOP ;  /* 0x0000000000007918 */ /* 0x000fe20000000000 */
[----:B------:R-:W-:Y:S02]  /*84b0*/  R2UR UR5, R108 ;  /* 0x000000006c0572ca */ /* 0x000fe400000e0000 */
[----:B------:R-:W-:Y:S02]  /*84c0*/  SHF.R.S32.HI R52, RZ, 0x18, R56 ;  /* 0x00000018ff347819 */ /* 0x000fe40000011438 */
[----:B------:R-:W-:Y:S02]  /*84d0*/  SHF.L.U32 R81, R57, 0x10, RZ ;  /* 0x0000001039517819 */ /* 0x000fe400000006ff */
[C---:B------:R-:W-:Y:S02]  /*84e0*/  PRMT R79, R58.reuse, 0x8880, RZ ;  /* 0x000088803a4f7816 */ /* 0x040fe400000000ff */
[----:B------:R-:W-:Y:S02]  /*84f0*/  SHF.R.S32.HI R54, RZ, 0x18, R57 ;  /* 0x00000018ff367819 */ /* 0x000fe40000011439 */
[----:B------:R-:W-:Y:S02]  /*8500*/  SHF.L.U32 R78, R58, 0x10, RZ ;  /* 0x000000103a4e7819 */ /* 0x000fe400000006ff */
[C---:B------:R-:W-:Y:S01]  /*8510*/  PRMT R76, R59.reuse, 0x8880, RZ ;  /* 0x000088803b4c7816 */ /* 0x040fe200000000ff */
[----:B------:R-:W-:Y:S01]  /*8520*/  UIADD3 UR5, UPT, UPT, UR5, 0xb0, URZ ;  /* 0x000000b005057890 */ /* 0x000fe2000fffe0ff */
[----:B------:R-:W-:Y:S02]  /*8530*/  SHF.R.S32.HI R55, RZ, 0x18, R58 ;  /* 0x00000018ff377819 */ /* 0x000fe4000001143a */
[----:B------:R-:W-:Y:S01]  /*8540*/  SHF.L.U32 R75, R59, 0x10, RZ ;  /* 0x000000103b4b7819 */ /* 0x000fe200000006ff */
[----:B------:R-:W-:Y:S01]  /*8550*/  UPRMT UR5, UR37, 0x654, UR5 ;  /* 0x0000065425057896 */ /* 0x000fe20008000005 */
[C---:B------:R-:W-:Y:S02]  /*8560*/  PRMT R73, R60.reuse, 0x8880, RZ ;  /* 0x000088803c497816 */ /* 0x040fe400000000ff */
[----:B------:R-:W-:Y:S01]  /*8570*/  SHF.R.S32.HI R56, RZ, 0x18, R59 ;  /* 0x00000018ff387819 */ /* 0x000fe2000001143b */
[C---:B-1----:R-:W-:Y:S01]  /*8580*/  IMAD R4, R47.reuse, R4, RZ ;  /* 0x000000042f047224 */ /* 0x042fe200078e02ff */
[----:B------:R-:W-:Y:S01]  /*8590*/  SHF.L.U32 R72, R60, 0x10, RZ ;  /* 0x000000103c487819 */ /* 0x000fe200000006ff */
[----:B------:R-:W-:Y:S01]  /*85a0*/  IMAD R5, R47, R5, RZ ;  /* 0x000000052f057224 */ /* 0x000fe200078e02ff */
[----:B------:R-:W-:Y:S01]  /*85b0*/  PRMT R70, R61, 0x8880, RZ ;  /* 0x000088803d467816 */ /* 0x000fe200000000ff */
[----:B------:R-:W-:Y:S01]  /*85c0*/  IMAD R6, R47, R6, RZ ;  /* 0x000000062f067224 */ /* 0x000fe200078e02ff */
[----:B------:R-:W-:Y:S01]  /*85d0*/  SYNCS.ARRIVE.TRANS64.RED.A1T0 RZ, [UR5], RZ ;  /* 0x000000ffffff79a7 */ /* 0x000fe20008100405 */
[----:B------:R-:W-:Y:S01]  /*85e0*/  IMAD R4, R49, R50, R4 ;  /* 0x0000003231047224 */ /* 0x000fe200078e0204 */
[----:B------:R-:W-:Y:S01]  /*85f0*/  MOV R49, R82 ;  /* 0x0000005200317202 */ /* 0x000fe20000000f00 */
[----:B------:R-:W-:Y:S01]  /*8600*/  IMAD R7, R47, R7, RZ ;  /* 0x000000072f077224 */ /* 0x000fe200078e02ff */
[----:B------:R-:W-:Y:S01]  /*8610*/  SHF.R.S32.HI R57, RZ, 0x18, R60 ;  /* 0x00000018ff397819 */ /* 0x000fe2000001143c */
[-C--:B------:R-:W-:Y:S01]  /*8620*/  IMAD R5, R51, R50.reuse, R5 ;  /* 0x0000003233057224 */ /* 0x080fe200078e0205 */
[----:B------:R-:W-:Y:S01]  /*8630*/  SHF.R.S32.HI R51, RZ, 0x18, R81 ;  /* 0x00000018ff337819 */ /* 0x000fe20000011451 */
[----:B------:R-:W-:Y:S01]  /*8640*/  IMAD R6, R53, R50, R6 ;  /* 0x0000003235067224 */ /* 0x000fe200078e0206 */
[----:B------:R-:W-:Y:S01]  /*8650*/  SHF.R.S32.HI R53, RZ, 0x18, R80 ;  /* 0x00000018ff357819 */ /* 0x000fe20000011450 */
[----:B------:R-:W-:Y:S01]  /*8660*/  IMAD R8, R47, R8, RZ ;  /* 0x000000082f087224 */ /* 0x000fe200078e02ff */
[----:B------:R-:W-:Y:S01]  /*8670*/  SHF.L.U32 R69, R61, 0x10, RZ ;  /* 0x000000103d457819 */ /* 0x000fe200000006ff */
[----:B------:R-:W-:Y:S01]  /*8680*/  IMAD R7, R52, R50, R7 ;  /* 0x0000003234077224 */ /* 0x000fe200078e0207 */
[----:B------:R-:W-:Y:S01]  /*8690*/  SHF.R.S32.HI R52, RZ, 0x18, R75 ;  /* 0x00000018ff347819 */ /* 0x000fe2000001144b */
[C---:B------:R-:W-:Y:S01]  /*86a0*/  IMAD R9, R47.reuse, R9, RZ ;  /* 0x000000092f097224 */ /* 0x040fe200078e02ff */
[----:B------:R-:W-:Y:S01]  /*86b0*/  PRMT R67, R62, 0x8880, RZ ;  /* 0x000088803e437816 */ /* 0x000fe200000000ff */
[----:B------:R-:W-:Y:S01]  /*86c0*/  IMAD R10, R47, R10, RZ ;  /* 0x0000000a2f0a7224 */ /* 0x000fe200078e02ff */
[----:B------:R-:W-:Y:S01]  /*86d0*/  I2IP.S8.S32.SAT R112, R7, R6, RZ ;  /* 0x0000000607707239 */ /* 0x000fe200000014ff */
[----:B------:R-:W-:Y:S01]  /*86e0*/  IMAD R8, R49, R50, R8 ;  /* 0x0000003231087224 */ /* 0x000fe200078e0208 */
[----:B------:R-:W-:Y:S01]  /*86f0*/  MOV R49, R79 ;  /* 0x0000004f00317202 */ /* 0x000fe20000000f00 */
[----:B------:R-:W-:Y:S01]  /*8700*/  IMAD R11, R47, R11, RZ ;  /* 0x0000000b2f0b7224 */ /* 0x000fe200078e02ff */
[----:B------:R-:W-:Y:S01]  /*8710*/  I2IP.S8.S32.SAT R112, R5, R4, R112 ;  /* 0x0000000405707239 */ /* 0x000fe20000001470 */
[-C--:B------:R-:W-:Y:S01]  /*8720*/  IMAD R9, R51, R50.reuse, R9 ;  /* 0x0000003233097224 */ /* 0x080fe200078e0209 */
[----:B------:R-:W-:Y:S01]  /*8730*/  SHF.R.S32.HI R51, RZ, 0x18, R78 ;  /* 0x00000018ff337819 */ /* 0x000fe2000001144e */
[----:B------:R-:W-:Y:S01]  /*8740*/  IMAD R10, R53, R50, R10 ;  /* 0x00000032350a7224 */ /* 0x000fe200078e020a */
[----:B------:R-:W-:Y:S01]  /*8750*/  SHF.R.S32.HI R53, RZ, 0x18, R74 ;  /* 0x00000018ff357819 */ /* 0x000fe2000001144a */
[C---:B------:R-:W-:Y:S01]  /*8760*/  IMAD R12, R47.reuse, R12, RZ ;  /* 0x0000000c2f0c7224 */ /* 0x040fe200078e02ff */
[----:B------:R-:W-:Y:S01]  /*8770*/  SHF.L.U32 R77, R58, 0x8, RZ ;  /* 0x000000083a4d7819 */ /* 0x000fe200000006ff */
[-C--:B------:R-:W-:Y:S01]  /*8780*/  IMAD R11, R54, R50.reuse, R11 ;  /* 0x00000032360b7224 */ /* 0x080fe200078e020b */
[----:B------:R-:W-:Y:S01]  /*8790*/  SHF.R.S32.HI R58, RZ, 0x18, R61 ;  /* 0x00000018ff3a7819 */ /* 0x000fe2000001143d */
[----:B------:R-:W-:Y:S01]  /*87a0*/  IMAD R13, R47, R13, RZ ;  /* 0x0000000d2f0d7224 */ /* 0x000fe200078e02ff */
[----:B------:R-:W-:Y:S01]  /*87b0*/  SHF.L.U32 R66, R62, 0x10, RZ ;  /* 0x000000103e427819 */ /* 0x000fe200000006ff */
[----:B------:R-:W-:Y:S01]  /*87c0*/  IMAD R12, R49, R50, R12 ;  /* 0x00000032310c7224 */ /* 0x000fe200078e020c */
[----:B------:R-:W-:Y:S01]  /*87d0*/  SHF.R.S32.HI R49, RZ, 0x18, R77 ;  /* 0x00000018ff317819 */ /* 0x000fe2000001144d */
[----:B------:R-:W-:Y:S01]  /*87e0*/  IMAD R14, R47, R14, RZ ;  /* 0x0000000e2f0e7224 */ /* 0x000fe200078e02ff */
[----:B------:R-:W-:Y:S01]  /*87f0*/  I2IP.S8.S32.SAT R113, R11, R10, RZ ;  /* 0x0000000a0b717239 */ /* 0x000fe200000014ff */
[----:B------:R-:W-:Y:S01]  /*8800*/  IMAD R15, R47, R15, RZ ;  /* 0x0000000f2f0f7224 */ /* 0x000fe200078e02ff */
[----:B------:R-:W-:Y:S01]  /*8810*/  PRMT R64, R63, 0x8880, RZ ;  /* 0x000088803f407816 */ /* 0x000fe200000000ff */
[----:B------:R-:W-:Y:S01]  /*8820*/  IMAD R13, R51, R50, R13 ;  /* 0x00000032330d7224 */ /* 0x000fe200078e020d */
[----:B------:R-:W-:Y:S01]  /*8830*/  MOV R51, R76 ;  /* 0x0000004c00337202 */ /* 0x000fe20000000f00 */
[----:B------:R-:W-:Y:S01]  /*8840*/  IMAD R16, R47, R16, RZ ;  /* 0x000000102f107224 */ /* 0x000fe200078e02ff */
[----:B------:R-:W-:Y:S01]  /*8850*/  I2IP.S8.S32.SAT R113, R9, R8, R113 ;  /* 0x0000000809717239 */ /* 0x000fe20000001471 */
[-C--:B------:R-:W-:Y:S01]  /*8860*/  IMAD R14, R49, R50.reuse, R14 ;  /* 0x00000032310e7224 */ /* 0x080fe200078e020e */
[----:B------:R-:W-:Y:S01]  /*8870*/  SHF.R.S32.HI R59, RZ, 0x18, R62 ;  /* 0x00000018ff3b7819 */ /* 0x000fe2000001143e */
[----:B------:R-:W-:Y:S01]  /*8880*/  IMAD R17, R47, R17, RZ ;  /* 0x000000112f117224 */ /* 0x000fe200078e02ff */
[----:B------:R-:W-:Y:S01]  /*8890*/  SHF.L.U32 R71, R60, 0x8, RZ ;  /* 0x000000083c477819 */ /* 0x000fe200000006ff */
[----:B------:R-:W-:Y:S01]  /*88a0*/  IMAD R15, R55, R50, R15 ;  /* 0x00000032370f7224 */ /* 0x000fe200078e020f */
[----:B------:R-:W-:Y:S01]  /*88b0*/  SHF.R.S32.HI R60, RZ, 0x18, R63 ;  /* 0x00000018ff3c7819 */ /* 0x000fe2000001143f */
[----:B------:R-:W-:Y:S01]  /*88c0*/  IMAD R18, R47, R18, RZ ;  /* 0x000000122f127224 */ /* 0x000fe200078e02ff */
[----:B------:R-:W-:Y:S01]  /*88d0*/  SHF.L.U32 R65, R62, 0x8, RZ ;  /* 0x000000083e417819 */ /* 0x000fe200000006ff */
[----:B------:R-:W-:Y:S01]  /*88e0*/  IMAD R16, R51, R50, R16 ;  /* 0x0000003233107224 */ /* 0x000fe200078e0210 */
[----:B------:R-:W-:Y:S01]  /*88f0*/  I2IP.S8.S32.SAT R114, R15, R14, RZ ;  /* 0x0000000e0f727239 */ /* 0x000fe200000014ff */
[----:B------:R-:W-:Y:S01]  /*8900*/  IMAD R19, R47, R19, RZ ;  /* 0x000000132f137224 */ /* 0x000fe200078e02ff */
[----:B------:R-:W-:Y:S01]  /*8910*/  SHF.R.S32.HI R51, RZ, 0x18, R72 ;  /* 0x00000018ff337819 */ /* 0x000fe20000011448 */
[----:B------:R-:W-:Y:S01]  /*8920*/  IMAD R17, R52, R50, R17 ;  /* 0x0000003234117224 */ /* 0x000fe200078e0211 */
[----:B------:R-:W-:Y:S01]  /*8930*/  I2IP.S8.S32.SAT R114, R13, R12, R114 ;  /* 0x0000000c0d727239 */ /* 0x000fe20000001472 */
[----:B------:R-:W-:Y:S01]  /*8940*/  IMAD R0, R47, R20, RZ ;  /* 0x000000142f007224 */ /* 0x000fe200078e02ff */
[----:B------:R-:W-:Y:S01]  /*8950*/  SHF.R.S32.HI R52, RZ, 0x18, R71 ;  /* 0x00000018ff347819 */ /* 0x000fe20000011447 */
[-C--:B------:R-:W-:Y:S01]  /*8960*/  IMAD R18, R53, R50.reuse, R18 ;  /* 0x0000003235127224 */ /* 0x080fe200078e0212 */
[----:B------:R-:W-:Y:S01]  /*8970*/  SHF.R.S32.HI R53, RZ, 0x18, R68 ;  /* 0x00000018ff357819 */ /* 0x000fe20000011444 */
[----:B------:R-:W-:Y:S01]  /*8980*/  IMAD.MOV.U32 R49, RZ, RZ, R73 ;  /* 0x000000ffff317224 */ /* 0x000fe200078e0049 */
[----:B------:R-:W-:Y:S01]  /*8990*/  SHF.L.U32 R62, R63, 0x10, RZ ;  /* 0x000000103f3e7819 */ /* 0x000fe200000006ff */
[C---:B------:R-:W-:Y:S01]  /*89a0*/  IMAD R2, R47.reuse, R21, RZ ;  /* 0x000000152f027224 */ /* 0x040fe200078e02ff */
[----:B------:R-:W-:Y:S01]  /*89b0*/  IADD3 R44, PT, PT, R44, 0x1, RZ ;  /* 0x000000012c2c7810 */ /* 0x000fe20007ffe0ff */
[----:B------:R-:W-:Y:S02]  /*89c0*/  IMAD R19, R56, R50, R19 ;  /* 0x0000003238137224 */ /* 0x000fe400078e0213 */
[----:B------:R-:W-:Y:S02]  /*89d0*/  IMAD R3, R47, R22, RZ ;  /* 0x000000162f037224 */ /* 0x000fe400078e02ff */
[----:B------:R-:W-:Y:S01]  /*89e0*/  IMAD R0, R49, R50, R0 ;  /* 0x0000003231007224 */ /* 0x000fe200078e0200 */
[----:B------:R-:W-:Y:S01]  /*89f0*/  I2IP.S8.S32.SAT R115, R19, R18, RZ ;  /* 0x0000001213737239 */ /* 0x000fe200000014ff */
[----:B------:R-:W-:Y:S01]  /*8a00*/  IMAD R23, R47, R23, RZ ;  /* 0x000000172f177224 */ /* 0x000fe200078e02ff */
[----:B------:R-:W-:Y:S01]  /*8a10*/  MOV R49, R70 ;  /* 0x0000004600317202 */ /* 0x000fe20000000f00 */
[----:B------:R-:W-:Y:S01]  /*8a20*/  IMAD R2, R51, R50, R2 ;  /* 0x0000003233027224 */ /* 0x000fe200078e0202 */
[----:B------:R-:W-:Y:S01]  /*8a30*/  I2IP.S8.S32.SAT R115, R17, R16, R115 ;  /* 0x0000001011737239 */ /* 0x000fe20000001473 */
[C---:B------:R-:W-:Y:S01]  /*8a40*/  IMAD R20, R47.reuse, R24, RZ ;  /* 0x000000182f147224 */ /* 0x040fe200078e02ff */
[----:B------:R-:W-:Y:S01]  /*8a50*/  SHF.R.S32.HI R51, RZ, 0x18, R69 ;  /* 0x00000018ff337819 */ /* 0x000fe20000011445 */
[-C--:B------:R-:W-:Y:S01]  /*8a60*/  IMAD R3, R52, R50.reuse, R3 ;  /* 0x0000003234037224 */ /* 0x080fe200078e0203 */
[----:B------:R-:W-:Y:S01]  /*8a70*/  SHF.R.S32.HI R52, RZ, 0x18, R62 ;  /* 0x00000018ff347819 */ /* 0x000fe2000001143e */
[----:B------:R-:W-:Y:S01]  /*8a80*/  IMAD R21, R47, R25, RZ ;  /* 0x000000192f157224 */ /* 0x000fe200078e02ff */
[----:B------:R1:W-:Y:S01]  /*8a90*/  STS.128 [R95+UR49+0x5200], R112 ;  /* 0x005200705f007988 */ /* 0x0003e20008000c31 */
[----:B------:R-:W-:Y:S02]  /*8aa0*/  IMAD R23, R57, R50, R23 ;  /* 0x0000003239177224 */ /* 0x000fe400078e0217 */
[----:B------:R-:W-:Y:S02]  /*8ab0*/  IMAD R22, R47, R26, RZ ;  /* 0x0000001a2f167224 */ /* 0x000fe400078e02ff */
[-C--:B------:R-:W-:Y:S01]  /*8ac0*/  IMAD R20, R49, R50.reuse, R20 ;  /* 0x0000003231147224 */ /* 0x080fe200078e0214 */
[----:B------:R-:W-:Y:S01]  /*8ad0*/  I2IP.S8.S32.SAT R111, R23, R3, RZ ;  /* 0x00000003176f7239 */ /* 0x000fe200000014ff */
[----:B------:R-:W-:Y:S01]  /*8ae0*/  IMAD R27, R47, R27, RZ ;  /* 0x0000001b2f1b7224 */ /* 0x000fe200078e02ff */
[----:B------:R-:W-:Y:S01]  /*8af0*/  MOV R49, R67 ;  /* 0x0000004300317202 */ /* 0x000fe20000000f00 */
[----:B------:R-:W-:Y:S01]  /*8b00*/  IMAD R21, R51, R50, R21 ;  /* 0x0000003233157224 */ /* 0x000fe200078e0215 */
[----:B------:R-:W-:Y:S01]  /*8b10*/  I2IP.S8.S32.SAT R116, R2, R0, R111 ;  /* 0x0000000002747239 */ /* 0x000fe2000000146f */
[----:B------:R-:W-:Y:S01]  /*8b20*/  IMAD R24, R47, R28, RZ ;  /* 0x0000001c2f187224 */ /* 0x000fe200078e02ff */
[----:B------:R-:W-:Y:S01]  /*8b30*/  SHF.R.S32.HI R51, RZ, 0x18, R66 ;  /* 0x00000018ff337819 */ /* 0x000fe20000011442 */
[-C--:B------:R-:W-:Y:S02]  /*8b40*/  IMAD R22, R53, R50.reuse, R22 ;  /* 0x0000003235167224 */ /* 0x080fe400078e0216 */
[-C--:B------:R-:W-:Y:S02]  /*8b50*/  IMAD R27, R58, R50.reuse, R27 ;  /* 0x000000323a1b7224 */ /* 0x080fe400078e021b */
[----:B------:R-:W-:Y:S02]  /*8b60*/  IMAD R25, R47, R29, RZ ;  /* 0x0000001d2f197224 */ /* 0x000fe400078e02ff */
[----:B------:R-:W-:Y:S01]  /*8b70*/  IMAD R24, R49, R50, R24 ;  /* 0x0000003231187224 */ /* 0x000fe200078e0218 */
[----:B------:R-:W-:Y:S01]  /*8b80*/  SHF.R.S32.HI R49, RZ, 0x18, R65 ;  /* 0x00000018ff317819 */ /* 0x000fe20000011441 */
[----:B------:R-:W-:Y:S01]  /*8b90*/  IMAD R26, R47, R30, RZ ;  /* 0x0000001e2f1a7224 */ /* 0x000fe200078e02ff */
[----:B------:R-:W-:Y:S01]  /*8ba0*/  I2IP.S8.S32.SAT R117, R27, R22, RZ ;  /* 0x000000161b757239 */ /* 0x000fe200000014ff */
[----:B------:R-:W-:Y:S02]  /*8bb0*/  IMAD.SHL.U32 R61, R63, 0x100, RZ ;  /* 0x000001003f3d7824 */ /* 0x000fe400078e00ff */
[----:B------:R-:W-:Y:S01]  /*8bc0*/  IMAD R31, R47, R31, RZ ;  /* 0x0000001f2f1f7224 */ /* 0x000fe200078e02ff */
[----:B------:R-:W-:Y:S01]  /*8bd0*/  I2IP.S8.S32.SAT R117, R21, R20, R117 ;  /* 0x0000001415757239 */ /* 0x000fe20000001475 */
[----:B------:R-:W-:Y:S01]  /*8be0*/  IMAD R25, R51, R50, R25 ;  /* 0x0000003233197224 */ /* 0x000fe200078e0219 */
[----:B------:R-:W-:Y:S01]  /*8bf0*/  MOV R51, R64 ;  /* 0x0000004000337202 */ /* 0x000fe20000000f00 */
[----:B------:R-:W-:Y:S01]  /*8c00*/  IMAD R28, R47, R32, RZ ;  /* 0x000000202f1c7224 */ /* 0x000fe200078e02ff */
[----:B------:R-:W-:Y:S01]  /*8c10*/  SHF.R.S32.HI R53, RZ, 0x18, R61 ;  /* 0x00000018ff357819 */ /* 0x000fe2000001143d */
[-C--:B------:R-:W-:Y:S02]  /*8c20*/  IMAD R26, R49, R50.reuse, R26 ;  /* 0x00000032311a7224 */ /* 0x080fe400078e021a */
[----:B------:R-:W-:Y:S02]  /*8c30*/  IMAD R29, R47, R33, RZ ;  /* 0x000000212f1d7224 */ /* 0x000fe400078e02ff */
[-C--:B------:R-:W-:Y:S02]  /*8c40*/  IMAD R31, R59, R50.reuse, R31 ;  /* 0x000000323b1f7224 */ /* 0x080fe400078e021f */
[----:B------:R-:W-:Y:S02]  /*8c50*/  IMAD R28, R51, R50, R28 ;  /* 0x00000032331c7224 */ /* 0x000fe400078e021c */
[----:B------:R-:W-:Y:S01]  /*8c60*/  IMAD R30, R47, R34, RZ ;  /* 0x000000222f1e7224 */ /* 0x000fe200078e02ff */
[----:B------:R-:W-:Y:S01]  /*8c70*/  I2IP.S8.S32.SAT R108, R31, R26, RZ ;  /* 0x0000001a1f6c7239 */ /* 0x000fe200000014ff */
[----:B------:R-:W-:Y:S02]  /*8c80*/  IMAD R29, R52, R50, R29 ;  /* 0x00000032341d7224 */ /* 0x000fe400078e021d */
[----:B------:R-:W-:Y:S01]  /*8c90*/  IMAD R35, R47, R35, RZ ;  /* 0x000000232f237224 */ /* 0x000fe200078e02ff */
[----:B------:R-:W-:Y:S01]  /*8ca0*/  I2IP.S8.S32.SAT R118, R25, R24, R108 ;  /* 0x0000001819767239 */ /* 0x000fe2000000146c */
[-C--:B------:R-:W-:Y:S02]  /*8cb0*/  IMAD R30, R53, R50.reuse, R30 ;  /* 0x00000032351e7224 */ /* 0x080fe400078e021e */
        /* <DEDUP_REMOVED lines=21> */
.L_x_121:
[----:B------:R-:W-:Y:S05]  /*8e10*/  BSYNC.RECONVERGENT B0 ;  /* 0x0000000000007941 */ /* 0x000fea0003800200 */
.L_x_120:
[----:B------:R-:W-:Y:S01]  /*8e20*/  BAR.SYNC.DEFER_BLOCKING 0x1, 0x80 ;  /* 0x0042000000007b1d */ /* 0x000fe20000010000 */
[----:B------:R-:W-:Y:S01]  /*8e30*/  ISETP.NE.AND P2, PT, R106, RZ, PT ;  /* 0x000000ff6a00720c */ /* 0x000fe20003f45270 */
[----:B------:R-:W-:Y:S01]  /*8e40*/  IMAD.IADD R20, R43, 0x1, R83 ;  /* 0x000000012b147824 */ /* 0x000fe200078e0253 */
[----:B------:R-:W-:Y:S01]  /*8e50*/  ISETP.NE.AND P0, PT, R107, 0x2, PT ;  /* 0x000000026b00780c */ /* 0x000fe20003f05270 */
[----:B------:R-:W-:Y:S01]  /*8e60*/  IMAD.IADD R21, R45, 0x1, R90 ;  /* 0x000000012d157824 */ /* 0x000fe200078e025a */
[----:B------:R-:W-:Y:S02]  /*8e70*/  ISETP.NE.AND P1, PT, R44, 0x4, PT ;  /* 0x000000042c00780c */ /* 0x000fe40003f25270 */
[----:B------:R-:W-:Y:S02]  /*8e80*/  SEL R0, RZ, 0x1, P0 ;  /* 0x00000001ff007807 */ /* 0x000fe40000000000 */
[----:B------:R-:W-:Y:S02]  /*8e90*/  SEL R3, RZ, 0x1, P1 ;  /* 0x00000001ff037807 */ /* 0x000fe40000800000 */
[----:B------:R-:W-:Y:S02]  /*8ea0*/  LOP3.LUT R101, R101, R0, RZ, 0x3c, !PT ;  /* 0x0000000065657212 */ /* 0x000fe400078e3cff */
[----:B------:R-:W-:Y:S02]  /*8eb0*/  LOP3.LUT R102, R102, R3, RZ, 0x3c, !PT ;  /* 0x0000000366667212 */ /* 0x000fe400078e3cff */
[----:B------:R-:W-:Y:S02]  /*8ec0*/  @P2 R2UR UR36, R98 ;  /* 0x00000000622422ca */ /* 0x000fe400000e0000 */
[----:B------:R-:W-:Y:S02]  /*8ed0*/  SEL R107, R107, RZ, P0 ;  /* 0x000000ff6b6b7207 */ /* 0x000fe40000000000 */
[----:B------:R-:W-:Y:S01]  /*8ee0*/  SEL R44, R44, RZ, P1 ;  /* 0x000000ff2c2c7207 */ /* 0x000fe20000800000 */
[----:B------:R-:W-:Y:S10]  /*8ef0*/  @P2 BRA `(.L_x_122) ;  /* 0xffffffbc00282947 */ /* 0x000ff4000383ffff */
[----:B------:R-:W-:Y:S05]  /*8f00*/  EXIT ;  /* 0x000000000000794d */ /* 0x000fea0003800000 */
.L_x_19:
[----:B--2---:R2:W1:Y:S02]  /*8f10*/  SYNCS.PHASECHK.TRANS64.TRYWAIT P0, [R3+URZ+0xe0], R2 ;  /* 0x0000e002030075a7 */ /* 0x00446400080011ff */
[----:B-1----:R-:W-:Y:S05]  /*8f20*/  @!P0 NANOSLEEP.SYNCS 0x989680 ;  /* 0x009896800000895d */ /* 0x002fea0003900000 */
[----:B------:R-:W1:Y:S02]  /*8f30*/  @!P0 SYNCS.PHASECHK.TRANS64 P0, [R3+URZ+0xe0], R2 ;  /* 0x0000e002030085a7 */ /* 0x000e6400080010ff */
[----:B-1----:R-:W-:Y:S05]  /*8f40*/  @!P0 BRA `(.L_x_19) ;  /* 0xfffffffc00f08947 */ /* 0x002fea000383ffff */
[----:B------:R-:W-:Y:S05]  /*8f50*/  BRA `(.L_x_123) ;  /* 0xffffff8400907947 */ /* 0x000fea000383ffff */
.L_x_22:
[----:B-1----:R-:W-:-:S07]  /*8f60*/  MOV R2, UR33 ;  /* 0x0000002100027c02 */ /* 0x002fce0008000f00 */
.L_x_124:
[----:B-1----:R1:W2:Y:S02]  /*8f70*/  SYNCS.PHASECHK.TRANS64.TRYWAIT P0, [R2+URZ+0x10], R5 ;  /* 0x00001005020075a7 */ /* 0x0022a400080011ff */
[----:B--2---:R-:W-:Y:S05]  /*8f80*/  @!P0 NANOSLEEP.SYNCS 0x989680 ;  /* 0x009896800000895d */ /* 0x004fea0003900000 */
[----:B------:R-:W2:Y:S02]  /*8f90*/  @!P0 SYNCS.PHASECHK.TRANS64 P0, [R2+URZ+0x10], R5 ;  /* 0x00001005020085a7 */ /* 0x000ea400080010ff */
[----:B--2---:R-:W-:Y:S05]  /*8fa0*/  @!P0 BRA `(.L_x_124) ;  /* 0xfffffffc00f08947 */ /* 0x004fea000383ffff */
[----:B------:R-:W-:Y:S05]  /*8fb0*/  BRA `(.L_x_21) ;  /* 0xffffff8400e07947 */ /* 0x000fea000383ffff */
.L_x_28:
[----:B-1----:R-:W-:-:S07]  /*8fc0*/  MOV R2, UR17 ;  /* 0x0000001100027c02 */ /* 0x002fce0008000f00 */
.L_x_125:
[----:B-1----:R1:W2:Y:S02]  /*8fd0*/  SYNCS.PHASECHK.TRANS64.TRYWAIT P0, [R2+URZ+0x10], R5 ;  /* 0x00001005020075a7 */ /* 0x0022a400080011ff */
[----:B--2---:R-:W-:Y:S05]  /*8fe0*/  @!P0 NANOSLEEP.SYNCS 0x989680 ;  /* 0x009896800000895d */ /* 0x004fea0003900000 */
[----:B------:R-:W2:Y:S02]  /*8ff0*/  @!P0 SYNCS.PHASECHK.TRANS64 P0, [R2+URZ+0x10], R5 ;  /* 0x00001005020085a7 */ /* 0x000ea400080010ff */
[----:B--2---:R-:W-:Y:S05]  /*9000*/  @!P0 BRA `(.L_x_125) ;  /* 0xfffffffc00f08947 */ /* 0x004fea000383ffff */
[----:B------:R-:W-:Y:S05]  /*9010*/  BRA `(.L_x_27) ;  /* 0xffffff8800887947 */ /* 0x000fea000383ffff */
.L_x_32:
[----:B-1----:R1:W2:Y:S02]  /*9020*/  SYNCS.PHASECHK.TRANS64.TRYWAIT P0, [R2+URZ+0x70], R3 ;  /* 0x00007003020075a7 */ /* 0x0022a400080011ff */
[----:B--2---:R-:W-:Y:S05]  /*9030*/  @!P0 NANOSLEEP.SYNCS 0x989680 ;  /* 0x009896800000895d */ /* 0x004fea0003900000 */
[----:B------:R-:W2:Y:S02]  /*9040*/  @!P0 SYNCS.PHASECHK.TRANS64 P0, [R2+URZ+0x70], R3 ;  /* 0x00007003020085a7 */ /* 0x000ea400080010ff */
[----:B--2---:R-:W-:Y:S05]  /*9050*/  @!P0 BRA `(.L_x_32) ;  /* 0xfffffffc00f08947 */ /* 0x004fea000383ffff */
[----:B------:R-:W-:Y:S05]  /*9060*/  BRA `(.L_x_126) ;  /* 0xffffff8c00187947 */ /* 0x000fea000383ffff */
.L_x_36:
[----:B----4-:R-:W-:-:S07]  /*9070*/  MOV R0, UR4 ;  /* 0x0000000400007c02 */ /* 0x010fce0008000f00 */
.L_x_127:
[----:B-1----:R1:W2:Y:S02]  /*9080*/  SYNCS.PHASECHK.TRANS64.TRYWAIT P0, [R0+URZ], R3 ;  /* 0x00000003000075a7 */ /* 0x0022a400080011ff */
[----:B--2---:R-:W-:Y:S05]  /*9090*/  @!P0 NANOSLEEP.SYNCS 0x989680 ;  /* 0x009896800000895d */ /* 0x004fea0003900000 */
[----:B------:R-:W2:Y:S02]  /*90a0*/  @!P0 SYNCS.PHASECHK.TRANS64 P0, [R0+URZ], R3 ;  /* 0x00000003000085a7 */ /* 0x000ea400080010ff */
[----:B--2---:R-:W-:Y:S05]  /*90b0*/  @!P0 BRA `(.L_x_127) ;  /* 0xfffffffc00f08947 */ /* 0x004fea000383ffff */
[----:B------:R-:W-:Y:S05]  /*90c0*/  BRA `(.L_x_128) ;  /* 0xffffff9000887947 */ /* 0x000fea000383ffff */
.L_x_39:
[----:B-1----:R1:W2:Y:S02]  /*90d0*/  SYNCS.PHASECHK.TRANS64.TRYWAIT P0, [R0+URZ+0xd0], R5 ;  /* 0x0000d005000075a7 */ /* 0x0022a400080011ff */
[----:B--2---:R-:W-:Y:S05]  /*90e0*/  @!P0 NANOSLEEP.SYNCS 0x989680 ;  /* 0x009896800000895d */ /* 0x004fea0003900000 */
[----:B------:R-:W2:Y:S02]  /*90f0*/  @!P0 SYNCS.PHASECHK.TRANS64 P0, [R0+URZ+0xd0], R5 ;  /* 0x0000d005000085a7 */ /* 0x000ea400080010ff */
[----:B--2---:R-:W-:Y:S05]  /*9100*/  @!P0 BRA `(.L_x_39) ;  /* 0xfffffffc00f08947 */ /* 0x004fea000383ffff */
[----:B------:R-:W-:Y:S05]  /*9110*/  BRA `(.L_x_129) ;  /* 0xffffff9000e47947 */ /* 0x000fea000383ffff */
.L_x_40:
[----:B------:R-:W-:-:S07]  /*9120*/  MOV R0, UR5 ;  /* 0x0000000500007c02 */ /* 0x000fce0008000f00 */
.L_x_130:
[----:B-1----:R1:W2:Y:S02]  /*9130*/  SYNCS.PHASECHK.TRANS64.TRYWAIT P0, [R0+URZ+0x80], R5 ;  /* 0x00008005000075a7 */ /* 0x0022a400080011ff */
[----:B--2---:R-:W-:Y:S05]  /*9140*/  @!P0 NANOSLEEP.SYNCS 0x989680 ;  /* 0x009896800000895d */ /* 0x004fea0003900000 */
[----:B------:R-:W2:Y:S02]  /*9150*/  @!P0 SYNCS.PHASECHK.TRANS64 P0, [R0+URZ+0x80], R5 ;  /* 0x00008005000085a7 */ /* 0x000ea400080010ff */
[----:B--2---:R-:W-:Y:S05]  /*9160*/  @!P0 BRA `(.L_x_130) ;  /* 0xfffffffc00f08947 */ /* 0x004fea000383ffff */
[----:B------:R-:W-:Y:S05]  /*9170*/  BRA `(.L_x_131) ;  /* 0xffffff9000f47947 */ /* 0x000fea000383ffff */
.L_x_41:
[----:B-1----:R1:W2:Y:S02]  /*9180*/  SYNCS.PHASECHK.TRANS64.TRYWAIT P1, [R0+URZ+0x70], R5 ;  /* 0x00007005000075a7 */ /* 0x0022a400080211ff */
[----:B--2---:R-:W-:Y:S05]  /*9190*/  @!P1 NANOSLEEP.SYNCS 0x989680 ;  /* 0x009896800000995d */ /* 0x004fea0003900000 */
[----:B------:R-:W2:Y:S02]  /*91a0*/  @!P1 SYNCS.PHASECHK.TRANS64 P1, [R0+URZ+0x70], R5 ;  /* 0x00007005000095a7 */ /* 0x000ea400080210ff */
[----:B--2---:R-:W-:Y:S05]  /*91b0*/  @!P1 BRA `(.L_x_41) ;  /* 0xfffffffc00f09947 */ /* 0x004fea000383ffff */
[----:B------:R-:W-:Y:S05]  /*91c0*/  BRA `(.L_x_132) ;  /* 0xffffff9400247947 */ /* 0x000fea000383ffff */
.L_x_44:
[----:B------:R-:W-:-:S07]  /*91d0*/  MOV R0, UR5 ;  /* 0x0000000500007c02 */ /* 0x000fce0008000f00 */
.L_x_133:
[----:B-1----:R1:W2:Y:S02]  /*91e0*/  SYNCS.PHASECHK.TRANS64.TRYWAIT P0, [R0+URZ+0x80], R3 ;  /* 0x00008003000075a7 */ /* 0x0022a400080011ff */
[----:B--2---:R-:W-:Y:S05]  /*91f0*/  @!P0 NANOSLEEP.SYNCS 0x989680 ;  /* 0x009896800000895d */ /* 0x004fea0003900000 */
[----:B------:R-:W2:Y:S02]  /*9200*/  @!P0 SYNCS.PHASECHK.TRANS64 P0, [R0+URZ+0x80], R3 ;  /* 0x00008003000085a7 */ /* 0x000ea400080010ff */
[----:B--2---:R-:W-:Y:S05]  /*9210*/  @!P0 BRA `(.L_x_133) ;  /* 0xfffffffc00f08947 */ /* 0x004fea000383ffff */
[----:B------:R-:W-:Y:S05]  /*9220*/  BRA `(.L_x_43) ;  /* 0xffffff9400787947 */ /* 0x000fea000383ffff */
.L_x_51:
[----:B-1----:R1:W2:Y:S02]  /*9230*/  SYNCS.PHASECHK.TRANS64.TRYWAIT P1, [R0+URZ+0x70], R5 ;  /* 0x00007005000075a7 */ /* 0x0022a400080211ff */
[----:B--2---:R-:W-:Y:S05]  /*9240*/  @!P1 NANOSLEEP.SYNCS 0x989680 ;  /* 0x009896800000995d */ /* 0x004fea0003900000 */
[----:B------:R-:W2:Y:S02]  /*9250*/  @!P1 SYNCS.PHASECHK.TRANS64 P1, [R0+URZ+0x70], R5 ;  /* 0x00007005000095a7 */ /* 0x000ea400080210ff */
[----:B--2---:R-:W-:Y:S05]  /*9260*/  @!P1 BRA `(.L_x_51) ;  /* 0xfffffffc00f09947 */ /* 0x004fea000383ffff */
[----:B------:R-:W-:Y:S05]  /*9270*/  BRA `(.L_x_134) ;  /* 0xffffff9800e87947 */ /* 0x000fea000383ffff */
.L_x_52:
[----:B------:R-:W-:-:S07]  /*9280*/  MOV R3, UR7 ;  /* 0x0000000700037c02 */ /* 0x000fce0008000f00 */
.L_x_135:
[----:B-1----:R1:W2:Y:S02]  /*9290*/  SYNCS.PHASECHK.TRANS64.TRYWAIT P0, [R3+URZ+0xb0], R0 ;  /* 0x0000b000030075a7 */ /* 0x0022a400080011ff */
[----:B--2---:R-:W-:Y:S05]  /*92a0*/  @!P0 NANOSLEEP.SYNCS 0x989680 ;  /* 0x009896800000895d */ /* 0x004fea0003900000 */
[----:B------:R-:W2:Y:S02]  /*92b0*/  @!P0 SYNCS.PHASECHK.TRANS64 P0, [R3+URZ+0xb0], R0 ;  /* 0x0000b000030085a7 */ /* 0x000ea400080010ff */
[----:B--2---:R-:W-:Y:S05]  /*92c0*/  @!P0 BRA `(.L_x_135) ;  /* 0xfffffffc00f08947 */ /* 0x004fea000383ffff */
[----:B------:R-:W-:Y:S05]  /*92d0*/  BRA `(.L_x_136) ;  /* 0xffffff9c00387947 */ /* 0x000fea000383ffff */
.L_x_55:
[----:B------:R-:W-:Y:S07]  /*92e0*/  MOV R0, UR6 ;  /* 0x0000000600007c02 */ /* 0x000fee0008000f00 */
.L_x_137:
[----:B-1----:R1:W2:Y:S02]  /*92f0*/  SYNCS.PHASECHK.TRANS64.TRYWAIT P0, [R0+URZ], R3 ;  /* 0x00000003000075a7 */ /* 0x0022a400080011ff */
[----:B--2---:R-:W-:Y:S05]  /*9300*/  @!P0 NANOSLEEP.SYNCS 0x989680 ;  /* 0x009896800000895d */ /* 0x004fea0003900000 */
[----:B------:R-:W2:Y:S02]  /*9310*/  @!P0 SYNCS.PHASECHK.TRANS64 P0, [R0+URZ], R3 ;  /* 0x00000003000085a7 */ /* 0x000ea400080010ff */
[----:B--2---:R-:W-:Y:S05]  /*9320*/  @!P0 BRA `(.L_x_137) ;  /* 0xfffffffc00f08947 */ /* 0x004fea000383ffff */
[----:B------:R-:W-:Y:S05]  /*9330*/  BRA `(.L_x_54) ;  /* 0xffffff9c00547947 */ /* 0x000fea000383ffff */
.L_x_58:
[----:B------:R-:W-:-:S07]  /*9340*/  MOV R0, UR6 ;  /* 0x0000000600007c02 */ /* 0x000fce0008000f00 */
.L_x_138:
[----:B--2---:R2:W4:Y:S02]  /*9350*/  SYNCS.PHASECHK.TRANS64.TRYWAIT P0, [R0+URZ], R3 ;  /* 0x00000003000075a7 */ /* 0x00452400080011ff */
[----:B----4-:R-:W-:Y:S05]  /*9360*/  @!P0 NANOSLEEP.SYNCS 0x989680 ;  /* 0x009896800000895d */ /* 0x010fea0003900000 */
[----:B------:R-:W4:Y:S02]  /*9370*/  @!P0 SYNCS.PHASECHK.TRANS64 P0, [R0+URZ], R3 ;  /* 0x00000003000085a7 */ /* 0x000f2400080010ff */
[----:B----4-:R-:W-:Y:S05]  /*9380*/  @!P0 BRA `(.L_x_138) ;  /* 0xfffffffc00f08947 */ /* 0x010fea000383ffff */
[----:B------:R-:W-:Y:S05]  /*9390*/  BRA `(.L_x_139) ;  /* 0xffffffa000307947 */ /* 0x000fea000383ffff */
.L_x_59:
[----:B------:R-:W-:-:S07]  /*93a0*/  MOV R0, UR6 ;  /* 0x0000000600007c02 */ /* 0x000fce0008000f00 */
.L_x_140:
[----:B-1----:R1:W2:Y:S02]  /*93b0*/  SYNCS.PHASECHK.TRANS64.TRYWAIT P0, [R0+URZ], R3 ;  /* 0x00000003000075a7 */ /* 0x0022a400080011ff */
[----:B--2---:R-:W-:Y:S05]  /*93c0*/  @!P0 NANOSLEEP.SYNCS 0x989680 ;  /* 0x009896800000895d */ /* 0x004fea0003900000 */
[----:B------:R-:W2:Y:S02]  /*93d0*/  @!P0 SYNCS.PHASECHK.TRANS64 P0, [R0+URZ], R3 ;  /* 0x00000003000085a7 */ /* 0x000ea400080010ff */
[----:B--2---:R-:W-:Y:S05]  /*93e0*/  @!P0 BRA `(.L_x_140) ;  /* 0xfffffffc00f08947 */ /* 0x004fea000383ffff */
[----:B------:R-:W-:Y:S05]  /*93f0*/  BRA `(.L_x_141) ;  /* 0xffffffa0003c7947 */ /* 0x000fea000383ffff */
.L_x_60:
[----:B------:R-:W-:-:S07]  /*9400*/  MOV R0, UR6 ;  /* 0x0000000600007c02 */ /* 0x000fce0008000f00 */
.L_x_142:
[----:B-1----:R1:W2:Y:S02]  /*9410*/  SYNCS.PHASECHK.TRANS64.TRYWAIT P0, [R0+URZ], R3 ;  /* 0x00000003000075a7 */ /* 0x0022a400080011ff */
[----:B--2---:R-:W-:Y:S05]  /*9420*/  @!P0 NANOSLEEP.SYNCS 0x989680 ;  /* 0x009896800000895d */ /* 0x004fea0003900000 */
[----:B------:R-:W2:Y:S02]  /*9430*/  @!P0 SYNCS.PHASECHK.TRANS64 P0, [R0+URZ], R3 ;  /* 0x00000003000085a7 */ /* 0x000ea400080010ff */
[----:B--2---:R-:W-:Y:S05]  /*9440*/  @!P0 BRA `(.L_x_142) ;  /* 0xfffffffc00f08947 */ /* 0x004fea000383ffff */
[----:B------:R-:W-:Y:S05]  /*9450*/  BRA `(.L_x_143) ;  /* 0xffffffa000487947 */ /* 0x000fea000383ffff */
.L_x_61:
[----:B------:R-:W-:-:S07]  /*9460*/  MOV R0, UR7 ;  /* 0x0000000700007c02 */ /* 0x000fce0008000f00 */
.L_x_144:
[----:B-1----:R1:W2:Y:S02]  /*9470*/  SYNCS.PHASECHK.TRANS64.TRYWAIT P0, [R0+URZ], R3 ;  /* 0x00000003000075a7 */ /* 0x0022a400080011ff */
[----:B--2---:R-:W-:Y:S05]  /*9480*/  @!P0 NANOSLEEP.SYNCS 0x989680 ;  /* 0x009896800000895d */ /* 0x004fea0003900000 */
[----:B------:R-:W2:Y:S02]  /*9490*/  @!P0 SYNCS.PHASECHK.TRANS64 P0, [R0+URZ], R3 ;  /* 0x00000003000085a7 */ /* 0x000ea400080010ff */
[----:B--2---:R-:W-:Y:S05]  /*94a0*/  @!P0 BRA `(.L_x_144) ;  /* 0xfffffffc00f08947 */ /* 0x004fea000383ffff */
[----:B------:R-:W-:Y:S05]  /*94b0*/  BRA `(.L_x_145) ;  /* 0xffffffa000547947 */ /* 0x000fea000383ffff */
.L_x_66:
[----:B--2---:R2:W3:Y:S02]  /*94c0*/  SYNCS.PHASECHK.TRANS64.TRYWAIT P0, [R0+URZ+0x70], R3 ;  /* 0x00007003000075a7 */ /* 0x0044e400080011ff */
[----:B---3--:R-:W-:Y:S05]  /*94d0*/  @!P0 NANOSLEEP.SYNCS 0x989680 ;  /* 0x009896800000895d */ /* 0x008fea0003900000 */
[----:B------:R-:W3:Y:S02]  /*94e0*/  @!P0 SYNCS.PHASECHK.TRANS64 P0, [R0+URZ+0x70], R3 ;  /* 0x00007003000085a7 */ /* 0x000ee400080010ff */
[----:B---3--:R-:W-:Y:S05]  /*94f0*/  @!P0 BRA `(.L_x_66) ;  /* 0xfffffffc00f08947 */ /* 0x008fea000383ffff */
[----:B------:R-:W-:Y:S05]  /*9500*/  BRA `(.L_x_146) ;  /* 0xffffffa400607947 */ /* 0x000fea000383ffff */
.L_x_69:
[----:B------:R-:W-:Y:S07]  /*9510*/  MOV R0, UR7 ;  /* 0x0000000700007c02 */ /* 0x000fee0008000f00 */
.L_x_147:
[----:B--2---:R2:W3:Y:S02]  /*9520*/  SYNCS.PHASECHK.TRANS64.TRYWAIT P0, [R0+URZ+0x68], R3 ;  /* 0x00006803000075a7 */ /* 0x0044e400080011ff */
[----:B---3--:R-:W-:Y:S05]  /*9530*/  @!P0 NANOSLEEP.SYNCS 0x989680 ;  /* 0x009896800000895d */ /* 0x008fea0003900000 */
[----:B------:R-:W3:Y:S02]  /*9540*/  @!P0 SYNCS.PHASECHK.TRANS64 P0, [R0+URZ+0x68], R3 ;  /* 0x00006803000085a7 */ /* 0x000ee400080010ff */
[----:B---3--:R-:W-:Y:S05]  /*9550*/  @!P0 BRA `(.L_x_147) ;  /* 0xfffffffc00f08947 */ /* 0x008fea000383ffff */
[----:B------:R-:W-:Y:S05]  /*9560*/  BRA `(.L_x_68) ;  /* 0xffffffa800407947 */ /* 0x000fea000383ffff */
.L_x_72:
[----:B------:R-:W-:Y:S07]  /*9570*/  MOV R3, UR7 ;  /* 0x0000000700037c02 */ /* 0x000fee0008000f00 */
.L_x_148:
[----:B-1----:R1:W2:Y:S02]  /*9580*/  SYNCS.PHASECHK.TRANS64.TRYWAIT P0, [R3+URZ+0x40], R12 ;  /* 0x0000400c030075a7 */ /* 0x0022a400080011ff */
[----:B--2---:R-:W-:Y:S05]  /*9590*/  @!P0 NANOSLEEP.SYNCS 0x989680 ;  /* 0x009896800000895d */ /* 0x004fea0003900000 */
[----:B------:R-:W2:Y:S02]  /*95a0*/  @!P0 SYNCS.PHASECHK.TRANS64 P0, [R3+URZ+0x40], R12 ;  /* 0x0000400c030085a7 */ /* 0x000ea400080010ff */
[----:B--2---:R-:W-:Y:S05]  /*95b0*/  @!P0 BRA `(.L_x_148) ;  /* 0xfffffffc00f08947 */ /* 0x004fea000383ffff */
[----:B------:R-:W-:Y:S05]  /*95c0*/  BRA `(.L_x_149) ;  /* 0xffffffa800b87947 */ /* 0x000fea000383ffff */
.L_x_73:
[----:B-1----:R-:W-:Y:S07]  /*95d0*/  MOV R3, UR7 ;  /* 0x0000000700037c02 */ /* 0x002fee0008000f00 */
.L_x_150:
[----:B-1----:R1:W2:Y:S02]  /*95e0*/  SYNCS.PHASECHK.TRANS64.TRYWAIT P0, [R3+URZ+0x48], R12 ;  /* 0x0000480c030075a7 */ /* 0x0022a400080011ff */
[----:B--2---:R-:W-:Y:S05]  /*95f0*/  @!P0 NANOSLEEP.SYNCS 0x989680 ;  /* 0x009896800000895d */ /* 0x004fea0003900000 */
[----:B------:R-:W2:Y:S02]  /*9600*/  @!P0 SYNCS.PHASECHK.TRANS64 P0, [R3+URZ+0x48], R12 ;  /* 0x0000480c030085a7 */ /* 0x000ea400080010ff */
[----:B--2---:R-:W-:Y:S05]  /*9610*/  @!P0 BRA `(.L_x_150) ;  /* 0xfffffffc00f08947 */ /* 0x004fea000383ffff */
[----:B------:R-:W-:Y:S05]  /*9620*/  BRA `(.L_x_151) ;  /* 0xffffffa800f47947 */ /* 0x000fea000383ffff */
.L_x_74:
[----:B-1----:R-:W-:Y:S07]  /*9630*/  MOV R3, UR7 ;  /* 0x0000000700037c02 */ /* 0x002fee0008000f00 */
.L_x_152:
[----:B-1----:R1:W2:Y:S02]  /*9640*/  SYNCS.PHASECHK.TRANS64.TRYWAIT P0, [R3+URZ+0x50], R12 ;  /* 0x0000500c030075a7 */ /* 0x0022a400080011ff */
[----:B--2---:R-:W-:Y:S05]  /*9650*/  @!P0 NANOSLEEP.SYNCS 0x989680 ;  /* 0x009896800000895d */ /* 0x004fea0003900000 */
[----:B------:R-:W2:Y:S02]  /*9660*/  @!P0 SYNCS.PHASECHK.TRANS64 P0, [R3+URZ+0x50], R12 ;  /* 0x0000500c030085a7 */ /* 0x000ea400080010ff */
[----:B--2---:R-:W-:Y:S05]  /*9670*/  @!P0 BRA `(.L_x_152) ;  /* 0xfffffffc00f08947 */ /* 0x004fea000383ffff */
[----:B------:R-:W-:Y:S05]  /*9680*/  BRA `(.L_x_153) ;  /* 0xffffffac003c7947 */ /* 0x000fea000383ffff */
.L_x_75:
[----:B------:R-:W-:Y:S07]  /*9690*/  MOV R3, UR7 ;  /* 0x0000000700037c02 */ /* 0x000fee0008000f00 */
.L_x_154:
[----:B-1----:R1:W2:Y:S02]  /*96a0*/  SYNCS.PHASECHK.TRANS64.TRYWAIT P0, [R3+URZ+0x58], R12 ;  /* 0x0000580c030075a7 */ /* 0x0022a400080011ff */
[----:B--2---:R-:W-:Y:S05]  /*96b0*/  @!P0 NANOSLEEP.SYNCS 0x989680 ;  /* 0x009896800000895d */ /* 0x004fea0003900000 */
[----:B------:R-:W2:Y:S02]  /*96c0*/  @!P0 SYNCS.PHASECHK.TRANS64 P0, [R3+URZ+0x58], R12 ;  /* 0x0000580c030085a7 */ /* 0x000ea400080010ff */
[----:B--2---:R-:W-:Y:S05]  /*96d0*/  @!P0 BRA `(.L_x_154) ;  /* 0xfffffffc00f08947 */ /* 0x004fea000383ffff */
[----:B------:R-:W-:Y:S05]  /*96e0*/  BRA `(.L_x_155) ;  /* 0xffffffac00c47947 */ /* 0x000fea000383ffff */
.L_x_77:
[----:B------:R-:W-:-:S07]  /*96f0*/  MOV R0, UR7 ;  /* 0x0000000700007c02 */ /* 0x000fce0008000f00 */
.L_x_156:
[----:B-1----:R1:W3:Y:S02]  /*9700*/  SYNCS.PHASECHK.TRANS64.TRYWAIT P0, [R0+URZ+0x40], R3 ;  /* 0x00004003000075a7 */ /* 0x0022e400080011ff */
[----:B---3--:R-:W-:Y:S05]  /*9710*/  @!P0 NANOSLEEP.SYNCS 0x989680 ;  /* 0x009896800000895d */ /* 0x008fea0003900000 */
[----:B------:R-:W3:Y:S02]  /*9720*/  @!P0 SYNCS.PHASECHK.TRANS64 P0, [R0+URZ+0x40], R3 ;  /* 0x00004003000085a7 */ /* 0x000ee400080010ff */
[----:B---3--:R-:W-:Y:S05]  /*9730*/  @!P0 BRA `(.L_x_156) ;  /* 0xfffffffc00f08947 */ /* 0x008fea000383ffff */
[----:B------:R-:W-:Y:S05]  /*9740*/  BRA `(.L_x_157) ;  /* 0xffffffb000347947 */ /* 0x000fea000383ffff */
.L_x_78:
[----:B-1----:R-:W-:-:S07]  /*9750*/  MOV R0, UR7 ;  /* 0x0000000700007c02 */ /* 0x002fce0008000f00 */
.L_x_158:
[----:B-1----:R1:W3:Y:S02]  /*9760*/  SYNCS.PHASECHK.TRANS64.TRYWAIT P0, [R0+URZ+0x48], R3 ;  /* 0x00004803000075a7 */ /* 0x0022e400080011ff */
[----:B---3--:R-:W-:Y:S05]  /*9770*/  @!P0 NANOSLEEP.SYNCS 0x989680 ;  /* 0x009896800000895d */ /* 0x008fea0003900000 */
[----:B------:R-:W3:Y:S02]  /*9780*/  @!P0 SYNCS.PHASECHK.TRANS64 P0, [R0+URZ+0x48], R3 ;  /* 0x00004803000085a7 */ /* 0x000ee400080010ff */
[----:B---3--:R-:W-:Y:S05]  /*9790*/  @!P0 BRA `(.L_x_158) ;  /* 0xfffffffc00f08947 */ /* 0x008fea000383ffff */
[----:B------:R-:W-:Y:S05]  /*97a0*/  BRA `(.L_x_159) ;  /* 0xffffffb000247947 */ /* 0x000fea000383ffff */
.L_x_79:
[----:B-1----:R-:W-:-:S07]  /*97b0*/  MOV R0, UR7 ;  /* 0x0000000700007c02 */ /* 0x002fce0008000f00 */
.L_x_160:
[----:B-1----:R1:W3:Y:S02]  /*97c0*/  SYNCS.PHASECHK.TRANS64.TRYWAIT P0, [R0+URZ+0x50], R3 ;  /* 0x00005003000075a7 */ /* 0x0022e400080011ff */
[----:B---3--:R-:W-:Y:S05]  /*97d0*/  @!P0 NANOSLEEP.SYNCS 0x989680 ;  /* 0x009896800000895d */ /* 0x008fea0003900000 */
[----:B------:R-:W3:Y:S02]  /*97e0*/  @!P0 SYNCS.PHASECHK.TRANS64 P0, [R0+URZ+0x50], R3 ;  /* 0x00005003000085a7 */ /* 0x000ee400080010ff */
[----:B---3--:R-:W-:Y:S05]  /*97f0*/  @!P0 BRA `(.L_x_160) ;  /* 0xfffffffc00f08947 */ /* 0x008fea000383ffff */
[----:B------:R-:W-:Y:S05]  /*9800*/  BRA `(.L_x_161) ;  /* 0xffffffb000147947 */ /* 0x000fea000383ffff */
.L_x_81:
[----:B--2---:R2:W4:Y:S02]  /*9810*/  SYNCS.PHASECHK.TRANS64.TRYWAIT P0, [R0+URZ+0x70], R3 ;  /* 0x00007003000075a7 */ /* 0x00452400080011ff */
[----:B----4-:R-:W-:Y:S05]  /*9820*/  @!P0 NANOSLEEP.SYNCS 0x989680 ;  /* 0x009896800000895d */ /* 0x010fea0003900000 */
[----:B------:R-:W4:Y:S02]  /*9830*/  @!P0 SYNCS.PHASECHK.TRANS64 P0, [R0+URZ+0x70], R3 ;  /* 0x00007003000085a7 */ /* 0x000f2400080010ff */
[----:B----4-:R-:W-:Y:S05]  /*9840*/  @!P0 BRA `(.L_x_81) ;  /* 0xfffffffc00f08947 */ /* 0x010fea000383ffff */
[----:B------:R-:W-:Y:S05]  /*9850*/  BRA `(.L_x_162) ;  /* 0xffffffb000e47947 */ /* 0x000fea000383ffff */
.L_x_92:
[----:B-1----:R1:W3:Y:S02]  /*9860*/  SYNCS.PHASECHK.TRANS64.TRYWAIT P1, [R0+URZ+0x20], R3 ;  /* 0x00002003000075a7 */ /* 0x0022e400080211ff */
[----:B---3--:R-:W-:Y:S05]  /*9870*/  @!P1 NANOSLEEP.SYNCS 0x989680 ;  /* 0x009896800000995d */ /* 0x008fea0003900000 */
[----:B------:R-:W3:Y:S02]  /*9880*/  @!P1 SYNCS.PHASECHK.TRANS64 P1, [R0+URZ+0x20], R3 ;  /* 0x00002003000095a7 */ /* 0x000ee400080210ff */
[----:B---3--:R-:W-:Y:S05]  /*9890*/  @!P1 BRA `(.L_x_92) ;  /* 0xfffffffc00f09947 */ /* 0x008fea000383ffff */
[----:B------:R-:W-:Y:S05]  /*98a0*/  BRA `(.L_x_91) ;  /* 0xffffffbc00fc7947 */ /* 0x000fea000383ffff */
.L_x_94:
[----:B---3--:R3:W4:Y:S02]  /*98b0*/  SYNCS.PHASECHK.TRANS64.TRYWAIT P0, [R108+URZ+0x90], R7 ;  /* 0x000090076c0075a7 */ /* 0x00872400080011ff */
[----:B----4-:R-:W-:Y:S05]  /*98c0*/  @!P0 NANOSLEEP.SYNCS 0x989680 ;  /* 0x009896800000895d */ /* 0x010fea0003900000 */
[----:B------:R-:W4:Y:S02]  /*98d0*/  @!P0 SYNCS.PHASECHK.TRANS64 P0, [R108+URZ+0x90], R7 ;  /* 0x000090076c0085a7 */ /* 0x000f2400080010ff */
[----:B----4-:R-:W-:Y:S05]  /*98e0*/  @!P0 BRA `(.L_x_94) ;  /* 0xfffffffc00f08947 */ /* 0x010fea000383ffff */
[----:B------:R-:W-:Y:S05]  /*98f0*/  BRA `(.L_x_93) ;  /* 0xffffffc000507947 */ /* 0x000fea000383ffff */
.L_x_102:
[----:B--2---:R2:W3:Y:S02]  /*9900*/  SYNCS.PHASECHK.TRANS64.TRYWAIT P0, [R55+URZ+0x20], R0 ;  /* 0x00002000370075a7 */ /* 0x0044e400080011ff */
[----:B---3--:R-:W-:Y:S05]  /*9910*/  @!P0 NANOSLEEP.SYNCS 0x989680 ;  /* 0x009896800000895d */ /* 0x008fea0003900000 */
[----:B------:R-:W3:Y:S02]  /*9920*/  @!P0 SYNCS.PHASECHK.TRANS64 P0, [R55+URZ+0x20], R0 ;  /* 0x00002000370085a7 */ /* 0x000ee400080010ff */
[----:B---3--:R-:W-:Y:S05]  /*9930*/  @!P0 BRA `(.L_x_102) ;  /* 0xfffffffc00f08947 */ /* 0x008fea000383ffff */
[----:B------:R-:W-:Y:S05]  /*9940*/  BRA `(.L_x_101) ;  /* 0xffffffcc00487947 */ /* 0x000fea000383ffff */
.L_x_110:
[----:B--2---:R2:W3:Y:S02]  /*9950*/  SYNCS.PHASECHK.TRANS64.TRYWAIT P0, [R73+URZ+0x20], R2 ;  /* 0x00002002490075a7 */ /* 0x0044e400080011ff */
[----:B---3--:R-:W-:Y:S05]  /*9960*/  @!P0 NANOSLEEP.SYNCS 0x989680 ;  /* 0x009896800000895d */ /* 0x008fea0003900000 */
[----:B------:R-:W3:Y:S02]  /*9970*/  @!P0 SYNCS.PHASECHK.TRANS64 P0, [R73+URZ+0x20], R2 ;  /* 0x00002002490085a7 */ /* 0x000ee400080010ff */
[----:B---3--:R-:W-:Y:S05]  /*9980*/  @!P0 BRA `(.L_x_110) ;  /* 0xfffffffc00f08947 */ /* 0x008fea000383ffff */
[----:B------:R-:W-:Y:S05]  /*9990*/  BRA `(.L_x_109) ;  /* 0xffffffd800847947 */ /* 0x000fea000383ffff */
.L_x_118:
[----:B--2---:R2:W3:Y:S02]  /*99a0*/  SYNCS.PHASECHK.TRANS64.TRYWAIT P0, [R76+URZ+0x20], R3 ;  /* 0x000020034c0075a7 */ /* 0x0044e400080011ff */
[----:B---3--:R-:W-:Y:S05]  /*99b0*/  @!P0 NANOSLEEP.SYNCS 0x989680 ;  /* 0x009896800000895d */ /* 0x008fea0003900000 */
[----:B------:R-:W3:Y:S02]  /*99c0*/  @!P0 SYNCS.PHASECHK.TRANS64 P0, [R76+URZ+0x20], R3 ;  /* 0x000020034c0085a7 */ /* 0x000ee400080010ff */
[----:B---3--:R-:W-:Y:S05]  /*99d0*/  @!P0 BRA `(.L_x_118) ;  /* 0xfffffffc00f08947 */ /* 0x008fea000383ffff */
[----:B------:R-:W-:Y:S05]  /*99e0*/  BRA `(.L_x_117) ;  /* 0xffffffe400cc7947 */ /* 0x000fea000383ffff */
        .weak           $__internal_0_$__cuda_sm10x_tcgen05_guardrail_trap_col_being_dealloced_not_returned_by_alloc
        .type           $__internal_0_$__cuda_sm10x_tcgen05_guardrail_trap_col_being_dealloced_not_returned_by_alloc,@function
        .size           $__internal_0_$__cuda_sm10x_tcgen05_guardrail_trap_col_being_dealloced_not_returned_by_alloc,($__internal_1_$__cuda_sm10x_tcgen05_guardrail_trap_phase_invalid_during_alloc - $__internal_0_$__cuda_sm10x_tcgen05_guardrail_trap_col_being_dealloced_not_returned_by_alloc)
$__internal_0_$__cuda_sm10x_tcgen05_guardrail_trap_col_being_dealloced_not_returned_by_alloc:
[----:B------:R-:W-:Y:S05]  /*99f0*/  BPT.TRAP 0x1 ;  /* 0x000000040000795c */ /* 0x000fea0000300000 */
[----:B------:R-:W-:-:S04]  /*9a00*/  HFMA2 R3, -RZ, RZ, 0, 0 ;  /* 0x00000000ff037431 */ /* 0x000fc800000001ff */
[----:B------:R-:W-:Y:S05]  /*9a10*/  RET.REL.NODEC R2 `(_ZN7cutlass13device_kernelINS_4gemm6kernel13GemmUniversalIN4cute5tupleIJiiiiEEENS1_10collective13CollectiveMmaINS1_35MainloopSm100TmaUmmaWarpSpecializedILi2ELi2ELi4ENS5_IJNS4_1CILi1EEESB_SB_EEEEENS5_IJNSA_ILi64EEENSA_ILi256EEENSA_ILi128EEEEEEaNS5_IJlSB_lEEEaSI_NS4_8TiledMMAINS4_8MMA_AtomIJNS4_15SM100_MMA_S8_SSIaaiLi64ELi256ELNS4_4UMMA5MajorE0ELSN_0ELNSM_8SaturateE0EEEEEENS4_6LayoutISC_NS5_IJNSA_ILi0EEESS_SS_EEEEENS5_IJNS4_10UnderscoreESV_SV_EEEEENS4_13SM90_TMA_LOADENS4_14ComposedLayoutINS4_7SwizzleILi3ELi4ELi3EEENS4_18smem_ptr_flag_bitsILi8EEENSR_INS5_IJNSA_ILi8EEESG_EEENS5_IJSG_SB_EEEEEEEvNS4_8identityESY_S18_vS19_EENS_8epilogue10collective18CollectiveEpilogueINS1B_23Sm100TmaWarpSpecializedILi4ELi2ELi32ELb0ELb0EEEJSH_NS5_IJNSR_ISE_SB_EES1G_EEEaSI_aSI_NS1B_6fusion15FusionCallbacksIS1F_NS1I_17LinearCombinationIaiaiLNS_15FloatRoundStyleE2EEESH_S1H_JEEENS4_5SM1004TMEM4LOAD26SM100_TMEM_LOAD_16dp32b32xESY_NSZ_INS10_ILi2ELi4ELi3EEES13_NSR_INS5_IJS14_SE_EEENS5_IJSE_SB_EEEEEEENS4_39AutoVectorizingCopyWithAssumedAlignmentILi128EEENS4_14SM90_TMA_STOREES1W_S1Y_S1Y_EEEvvEEEEvNT_6ParamsE) ;  /* 0xffffff6402787950 */ /* 0x000fea0003c3ffff */
        .weak           $__internal_1_$__cuda_sm10x_tcgen05_guardrail_trap_phase_invalid_during_alloc
        .type           $__internal_1_$__cuda_sm10x_tcgen05_guardrail_trap_phase_invalid_during_alloc,@function
        .size           $__internal_1_$__cuda_sm10x_tcgen05_guardrail_trap_phase_invalid_during_alloc,($__internal_2_$__cuda_sm10x_tcgen05_guardrail_trap_unallocated_columns_being_dealloced - $__internal_1_$__cuda_sm10x_tcgen05_guardrail_trap_phase_invalid_during_alloc)
$__internal_1_$__cuda_sm10x_tcgen05_guardrail_trap_phase_invalid_during_alloc:
[----:B------:R-:W-:Y:S05]  /*9a20*/  BPT.TRAP 0x1 ;  /* 0x000000040000795c */ /* 0x000fea0000300000 */
[----:B------:R-:W-:-:S04]  /*9a30*/  MOV R3, 0x0 ;  /* 0x0000000000037802 */ /* 0x000fc80000000f00 */
[----:B------:R-:W-:Y:S05]  /*9a40*/  RET.REL.NODEC R2 `(_ZN7cutlass13device_kernelINS_4gemm6kernel13GemmUniversalIN4cute5tupleIJiiiiEEENS1_10collective13CollectiveMmaINS1_35MainloopSm100TmaUmmaWarpSpecializedILi2ELi2ELi4ENS5_IJNS4_1CILi1EEESB_SB_EEEEENS5_IJNSA_ILi64EEENSA_ILi256EEENSA_ILi128EEEEEEaNS5_IJlSB_lEEEaSI_NS4_8TiledMMAINS4_8MMA_AtomIJNS4_15SM100_MMA_S8_SSIaaiLi64ELi256ELNS4_4UMMA5MajorE0ELSN_0ELNSM_8SaturateE0EEEEEENS4_6LayoutISC_NS5_IJNSA_ILi0EEESS_SS_EEEEENS5_IJNS4_10UnderscoreESV_SV_EEEEENS4_13SM90_TMA_LOADENS4_14ComposedLayoutINS4_7SwizzleILi3ELi4ELi3EEENS4_18smem_ptr_flag_bitsILi8EEENSR_INS5_IJNSA_ILi8EEESG_EEENS5_IJSG_SB_EEEEEEEvNS4_8identityESY_S18_vS19_EENS_8epilogue10collective18CollectiveEpilogueINS1B_23Sm100TmaWarpSpecializedILi4ELi2ELi32ELb0ELb0EEEJSH_NS5_IJNSR_ISE_SB_EES1G_EEEaSI_aSI_NS1B_6fusion15FusionCallbacksIS1F_NS1I_17LinearCombinationIaiaiLNS_15FloatRoundStyleE2EEESH_S1H_JEEENS4_5SM1004TMEM4LOAD26SM100_TMEM_LOAD_16dp32b32xESY_NSZ_INS10_ILi2ELi4ELi3EEES13_NSR_INS5_IJS14_SE_EEENS5_IJSE_SB_EEEEEEENS4_39AutoVectorizingCopyWithAssumedAlignmentILi128EEENS4_14SM90_TMA_STOREES1W_S1Y_S1Y_EEEvvEEEEvNT_6ParamsE) ;  /* 0xffffff64026c7950 */ /* 0x000fea0003c3ffff */
        .weak           $__internal_2_$__cuda_sm10x_tcgen05_guardrail_trap_unallocated_columns_being_dealloced
        .type           $__internal_2_$__cuda_sm10x_tcgen05_guardrail_trap_unallocated_columns_being_dealloced,@function
        .size           $__internal_2_$__cuda_sm10x_tcgen05_guardrail_trap_unallocated_columns_being_dealloced,(.L_x_164 - $__internal_2_$__cuda_sm10x_tcgen05_guardrail_trap_unallocated_columns_being_dealloced)
$__internal_2_$__cuda_sm10x_tcgen05_guardrail_trap_unallocated_columns_being_dealloced:
[----:B------:R-:W-:Y:S05]  /*9a50*/  BPT.TRAP 0x1 ;  /* 0x000000040000795c */ /* 0x000fea0000300000 */
[----:B------:R-:W-:-:S04]  /*9a60*/  HFMA2 R3, -RZ, RZ, 0, 0 ;  /* 0x00000000ff037431 */ /* 0x000fc800000001ff */
[----:B------:R-:W-:Y:S05]  /*9a70*/  RET.REL.NODEC R2 `(_ZN7cutlass13device_kernelINS_4gemm6kernel13GemmUniversalIN4cute5tupleIJiiiiEEENS1_10collective13CollectiveMmaINS1_35MainloopSm100TmaUmmaWarpSpecializedILi2ELi2ELi4ENS5_IJNS4_1CILi1EEESB_SB_EEEEENS5_IJNSA_ILi64EEENSA_ILi256EEENSA_ILi128EEEEEEaNS5_IJlSB_lEEEaSI_NS4_8TiledMMAINS4_8MMA_AtomIJNS4_15SM100_MMA_S8_SSIaaiLi64ELi256ELNS4_4UMMA5MajorE0ELSN_0ELNSM_8SaturateE0EEEEEENS4_6LayoutISC_NS5_IJNSA_ILi0EEESS_SS_EEEEENS5_IJNS4_10UnderscoreESV_SV_EEEEENS4_13SM90_TMA_LOADENS4_14ComposedLayoutINS4_7SwizzleILi3ELi4ELi3EEENS4_18smem_ptr_flag_bitsILi8EEENSR_INS5_IJNSA_ILi8EEESG_EEENS5_IJSG_SB_EEEEEEEvNS4_8identityESY_S18_vS19_EENS_8epilogue10collective18CollectiveEpilogueINS1B_23Sm100TmaWarpSpecializedILi4ELi2ELi32ELb0ELb0EEEJSH_NS5_IJNSR_ISE_SB_EES1G_EEEaSI_aSI_NS1B_6fusion15FusionCallbacksIS1F_NS1I_17LinearCombinationIaiaiLNS_15FloatRoundStyleE2EEESH_S1H_JEEENS4_5SM1004TMEM4LOAD26SM100_TMEM_LOAD_16dp32b32xESY_NSZ_INS10_ILi2ELi4ELi3EEES13_NSR_INS5_IJS14_SE_EEENS5_IJSE_SB_EEEEEEENS4_39AutoVectorizingCopyWithAssumedAlignmentILi128EEENS4_14SM90_TMA_STOREES1W_S1Y_S1Y_EEEvvEEEEvNT_6ParamsE) ;  /* 0xffffff6402607950 */ /* 0x000fea0003c3ffff */
.L_x_163:
[----:B------:R-:W-:-:S00]  /*9a80*/  BRA `(.L_x_163) ;  /* 0xfffffffc00fc7947 */ /* 0x000fc0000383ffff */
[----:B------:R-:W-:-:S00]  /*9a90*/  NOP ;  /* 0x0000000000007918 */ /* 0x000fc00000000000 */
        /* <DEDUP_REMOVED lines=14> */
.L_x_164:


//--------------------- .nv.global.init           --------------------------
	.section	.nv.global.init,"aw",@progbits
.nv.global.init:
	.type		$str$27,@object
	.size		$str$27,($str$28 - $str$27)
$str$27:
        /*0000*/ 	.byte	0x28, 0x61, 0x64, 0x64, 0x72, 0x65, 0x73, 0x73, 0x20, 0x26, 0x20, 0x6d, 0x61, 0x73, 0x6b, 0x29
        /*0010*/ 	.byte	0x20, 0x3d, 0x3d, 0x20, 0x30, 0x00
	.type		$str$28,@object
	.size		$str$28,($str$26 - $str$28)
$str$28:
        /*0016*/ 	.byte	0x2f, 0x74, 0x6d, 0x70, 0x2f, 0x63, 0x75, 0x74, 0x6c, 0x61, 0x73, 0x73, 0x5f, 0x73, 0x77, 0x65
        /*0026*/ 	.byte	0x65, 0x70, 0x5f, 0x73, 0x72, 0x63, 0x2f, 0x69, 0x6e, 0x63, 0x6c, 0x75, 0x64, 0x65, 0x2f, 0x63
        /*0036*/ 	.byte	0x75, 0x74, 0x65, 0x2f, 0x70, 0x6f, 0x69, 0x6e, 0x74, 0x65, 0x72, 0x5f, 0x66, 0x6c, 0x61, 0x67
        /*0046*/ 	.byte	0x67, 0x65, 0x64, 0x2e, 0x68, 0x70, 0x70, 0x00
	.type		$str$26,@object
	.size		$str$26,($str$25 - $str$26)
$str$26:
        /*004e*/ 	.byte	0x2f, 0x74, 0x6d, 0x70, 0x2f, 0x63, 0x75, 0x74, 0x6c, 0x61, 0x73, 0x73, 0x5f, 0x73, 0x77, 0x65
        /*005e*/ 	.byte	0x65, 0x70, 0x5f, 0x73, 0x72, 0x63, 0x2f, 0x69, 0x6e, 0x63, 0x6c, 0x75, 0x64, 0x65, 0x2f, 0x63
        /*006e*/ 	.byte	0x75, 0x74, 0x65, 0x2f, 0x61, 0x74, 0x6f, 0x6d, 0x2f, 0x63, 0x6f, 0x70, 0x79, 0x5f, 0x74, 0x72
        /*007e*/ 	.byte	0x61, 0x69, 0x74, 0x73, 0x5f, 0x73, 0x6d, 0x31, 0x30, 0x30, 0x2e, 0x68, 0x70, 0x70, 0x00
	.type		$str$25,@object
	.size		$str$25,(__unnamed_1 - $str$25)
$str$25:
        /*008d*/ 	.byte	0x28, 0x28, 0x75, 0x69, 0x6e, 0x74, 0x33, 0x32, 0x5f, 0x74, 0x28, 0x74, 0x68, 0x72, 0x65, 0x61
        /*009d*/ 	.byte	0x64, 0x49, 0x64, 0x78, 0x2e, 0x78, 0x29, 0x20, 0x2f, 0x20, 0x33, 0x32, 0x29, 0x20, 0x25, 0x20
        /*00ad*/ 	.byte	0x34, 0x29, 0x20, 0x3d, 0x3d, 0x20, 0x28, 0x28, 0x28, 0x74, 0x6d, 0x65, 0x6d, 0x5f, 0x61, 0x64
        /*00bd*/ 	.byte	0x64, 0x72, 0x20, 0x3e, 0x3e, 0x20, 0x31, 0x36, 0x29, 0x20, 0x2f, 0x20, 0x33, 0x32, 0x29, 0x20
        /*00cd*/ 	.byte	0x25, 0x20, 0x34, 0x29, 0x00
	.type		__unnamed_1,@object
	.size		__unnamed_1,(__unnamed_2 - __unnamed_1)
__unnamed_1:
        /*00d2*/ 	.byte	0x61, 0x75, 0x74, 0x6f, 0x20, 0x63, 0x75, 0x74, 0x65, 0x3a, 0x3a, 0x61, 0x73, 0x5f, 0x70, 0x6f
        /* <DEDUP_REMOVED lines=24> */
        /*0262*/ 	.byte	0x00
	.type		__unnamed_2,@object
	.size		__unnamed_2,(__unnamed_3 - __unnamed_2)
__unnamed_2:
        /* <DEDUP_REMOVED lines=26> */
	.type		__unnamed_3,@object
	.size		__unnamed_3,(.L_3 - __unnamed_3)
__unnamed_3:
        /* <DEDUP_REMOVED lines=41> */
.L_3:


//--------------------- .nv.shared._ZN7cutlass13device_kernelINS_4gemm6kernel13GemmUniversalIN4cute5tupleIJiiiiEEENS1_10collective13CollectiveMmaINS1_35MainloopSm100TmaUmmaWarpSpecializedILi2ELi2ELi4ENS5_IJNS4_1CILi1EEESB_SB_EEEEENS5_IJNSA_ILi64EEENSA_ILi256EEENSA_ILi128EEEEEEaNS5_IJlSB_lEEEaSI_NS4_8TiledMMAINS4_8MMA_AtomIJNS4_15SM100_MMA_S8_SSIaaiLi64ELi256ELNS4_4UMMA5MajorE0ELSN_0ELNSM_8SaturateE0EEEEEENS4_6LayoutISC_NS5_IJNSA_ILi0EEESS_SS_EEEEENS5_IJNS4_10UnderscoreESV_SV_EEEEENS4_13SM90_TMA_LOADENS4_14ComposedLayoutINS4_7SwizzleILi3ELi4ELi3EEENS4_18smem_ptr_flag_bitsILi8EEENSR_INS5_IJNSA_ILi8EEESG_EEENS5_IJSG_SB_EEEEEEEvNS4_8identityESY_S18_vS19_EENS_8epilogue10collective18CollectiveEpilogueINS1B_23Sm100TmaWarpSpecializedILi4ELi2ELi32ELb0ELb0EEEJSH_NS5_IJNSR_ISE_SB_EES1G_EEEaSI_aSI_NS1B_6fusion15FusionCallbacksIS1F_NS1I_17LinearCombinationIaiaiLNS_15FloatRoundStyleE2EEESH_S1H_JEEENS4_5SM1004TMEM4LOAD26SM100_TMEM_LOAD_16dp32b32xESY_NSZ_INS10_ILi2ELi4ELi3EEES13_NSR_INS5_IJS14_SE_EEENS5_IJSE_SB_EEEEEEENS4_39AutoVectorizingCopyWithAssumedAlignmentILi128EEENS4_14SM90_TMA_STOREES1W_S1Y_S1Y_EEEvvEEEEvNT_6ParamsE --------------------------
	.section	.nv.shared._ZN7cutlass13device_kernelINS_4gemm6kernel13GemmUniversalIN4cute5tupleIJiiiiEEENS1_10collective13CollectiveMmaINS1_35MainloopSm100TmaUmmaWarpSpecializedILi2ELi2ELi4ENS5_IJNS4_1CILi1EEESB_SB_EEEEENS5_IJNSA_ILi64EEENSA_ILi256EEENSA_ILi128EEEEEEaNS5_IJlSB_lEEEaSI_NS4_8TiledMMAINS4_8MMA_AtomIJNS4_15SM100_MMA_S8_SSIaaiLi64ELi256ELNS4_4UMMA5MajorE0ELSN_0ELNSM_8SaturateE0EEEEEENS4_6LayoutISC_NS5_IJNSA_ILi0EEESS_SS_EEEEENS5_IJNS4_10UnderscoreESV_SV_EEEEENS4_13SM90_TMA_LOADENS4_14ComposedLayoutINS4_7SwizzleILi3ELi4ELi3EEENS4_18smem_ptr_flag_bitsILi8EEENSR_INS5_IJNSA_ILi8EEESG_EEENS5_IJSG_SB_EEEEEEEvNS4_8identityESY_S18_vS19_EENS_8epilogue10collective18CollectiveEpilogueINS1B_23Sm100TmaWarpSpecializedILi4ELi2ELi32ELb0ELb0EEEJSH_NS5_IJNSR_ISE_SB_EES1G_EEEaSI_aSI_NS1B_6fusion15FusionCallbacksIS1F_NS1I_17LinearCombinationIaiaiLNS_15FloatRoundStyleE2EEESH_S1H_JEEENS4_5SM1004TMEM4LOAD26SM100_TMEM_LOAD_16dp32b32xESY_NSZ_INS10_ILi2ELi4ELi3EEES13_NSR_INS5_IJS14_SE_EEENS5_IJSE_SB_EEEEEEENS4_39AutoVectorizingCopyWithAssumedAlignmentILi128EEENS4_14SM90_TMA_STOREES1W_S1Y_S1Y_EEEvvEEEEvNT_6ParamsE,"aw",@nobits
	.sectionflags	@""
	.align	16
	.zero		1024


//--------------------- .nv.shared.reserved.0     --------------------------
	.section	.nv.shared.reserved.0,"aw",@nobits
	.weak		__nv_reservedSMEM_offset_0_alias
	.size		__nv_reservedSMEM_offset_0_alias, 0, 64
	.other		__nv_reservedSMEM_offset_0_alias,@"STO_CUDA_RESERVED_SHARED STV_DEFAULT"
__nv_reservedSMEM_offset_0_alias:
	.zero		0
.nv.shared.reserved.0:
	.zero		64
	.weak		__nv_reservedSMEM_tcgen05_partition
	.type		__nv_reservedSMEM_tcgen05_partition,@object
	.size		__nv_reservedSMEM_tcgen05_partition,(.L_0 - __nv_reservedSMEM_tcgen05_partition)
__nv_reservedSMEM_tcgen05_partition:
	.zero		32
.L_0:


//--------------------- .nv.global                --------------------------
	.section	.nv.global,"aw",@nobits
.nv.global:
	.type		_ZN40_INTERNAL_9c4200cc_4_k_cu_a9acbc9c_323464cute1_E,@object
	.size		_ZN40_INTERNAL_9c4200cc_4_k_cu_a9acbc9c_323464cute1_E,(_ZN40_INTERNAL_9c4200cc_4_k_cu_a9acbc9c_323464cuda3std3__45__cpo6cbeginE - _ZN40_INTERNAL_9c4200cc_4_k_cu_a9acbc9c_323464cute1_E)
_ZN40_INTERNAL_9c4200cc_4_k_cu_a9acbc9c_323464cute1_E:
	.zero		1
	.type		_ZN40_INTERNAL_9c4200cc_4_k_cu_a9acbc9c_323464cuda3std3__45__cpo6cbeginE,@object
	.size		_ZN40_INTERNAL_9c4200cc_4_k_cu_a9acbc9c_323464cuda3std3__45__cpo6cbeginE,(_ZN40_INTERNAL_9c4200cc_4_k_cu_a9acbc9c_323464cuda3std3__48in_placeE - _ZN40_INTERNAL_9c4200cc_4_k_cu_a9acbc9c_323464cuda3std3__45__cpo6cbeginE)
_ZN40_INTERNAL_9c4200cc_4_k_cu_a9acbc9c_323464cuda3std3__45__cpo6cbeginE:
	.zero		1
	.type		_ZN40_INTERNAL_9c4200cc_4_k_cu_a9acbc9c_323464cuda3std3__48in_placeE,@object
	.size		_ZN40_INTERNAL_9c4200cc_4_k_cu_a9acbc9c_323464cuda3std3__48in_placeE,(_ZN40_INTERNAL_9c4200cc_4_k_cu_a9acbc9c_323464cuda3std6ranges3__45__cpo9iter_moveE - _ZN40_INTERNAL_9c4200cc_4_k_cu_a9acbc9c_323464cuda3std3__48in_placeE)
_ZN40_INTERNAL_9c4200cc_4_k_cu_a9acbc9c_323464cuda3std3__48in_placeE:
	.zero		1
	.type		_ZN40_INTERNAL_9c4200cc_4_k_cu_a9acbc9c_323464cuda3std6ranges3__45__cpo9iter_moveE,@object
	.size		_ZN40_INTERNAL_9c4200cc_4_k_cu_a9acbc9c_323464cuda3std6ranges3__45__cpo9iter_moveE,(_ZN40_INTERNAL_9c4200cc_4_k_cu_a9acbc9c_323464cuda3std3__45__cpo5beginE - _ZN40_INTERNAL_9c4200cc_4_k_cu_a9acbc9c_323464cuda3std6ranges3__45__cpo9iter_moveE)
_ZN40_INTERNAL_9c4200cc_4_k_cu_a9acbc9c_323464cuda3std6ranges3__45__cpo9iter_moveE:
	.zero		1
	.type		_ZN40_INTERNAL_9c4200cc_4_k_cu_a9acbc9c_323464cuda3std3__45__cpo5beginE,@object
	.size		_ZN40_INTERNAL_9c4200cc_4_k_cu_a9acbc9c_323464cuda3std3__45__cpo5beginE,(_ZN40_INTERNAL_9c4200cc_4_k_cu_a9acbc9c_323464cuda3std3__442_GLOBAL__N__9c4200cc_4_k_cu_a9acbc9c_323466ignoreE - _ZN40_INTERNAL_9c4200cc_4_k_cu_a9acbc9c_323464cuda3std3__45__cpo5beginE)
_ZN40_INTERNAL_9c4200cc_4_k_cu_a9acbc9c_323464cuda3std3__45__cpo5beginE:
	.zero		1
	.type		_ZN40_INTERNAL_9c4200cc_4_k_cu_a9acbc9c_323464cuda3std3__442_GLOBAL__N__9c4200cc_4_k_cu_a9acbc9c_323466ignoreE,@object
	.size		_ZN40_INTERNAL_9c4200cc_4_k_cu_a9acbc9c_323464cuda3std3__442_GLOBAL__N__9c4200cc_4_k_cu_a9acbc9c_323466ignoreE,(_ZN40_INTERNAL_9c4200cc_4_k_cu_a9acbc9c_323464cute7productE - _ZN40_INTERNAL_9c4200cc_4_k_cu_a9acbc9c_323464cuda3std3__442_GLOBAL__N__9c4200cc_4_k_cu_a9acbc9c_323466ignoreE)
_ZN40_INTERNAL_9c4200cc_4_k_cu_a9acbc9c_323464cuda3std3__442_GLOBAL__N__9c4200cc_4_k_cu_a9acbc9c_323466ignoreE:
	.zero		1
	.type		_ZN40_INTERNAL_9c4200cc_4_k_cu_a9acbc9c_323464cute7productE,@object
	.size		_ZN40_INTERNAL_9c4200cc_4_k_cu_a9acbc9c_323464cute7productE,(_ZN40_INTERNAL_9c4200cc_4_k_cu_a9acbc9c_323464cuda3std3__45__cpo3endE - _ZN40_INTERNAL_9c4200cc_4_k_cu_a9acbc9c_323464cute7productE)
_ZN40_INTERNAL_9c4200cc_4_k_cu_a9acbc9c_323464cute7productE:
	.zero		1
	.type		_ZN40_INTERNAL_9c4200cc_4_k_cu_a9acbc9c_323464cuda3std3__45__cpo3endE,@object
	.size		_ZN40_INTERNAL_9c4200cc_4_k_cu_a9acbc9c_323464cuda3std3__45__cpo3endE,(_ZN40_INTERNAL_9c4200cc_4_k_cu_a9acbc9c_323464cuda3std3__419piecewise_constructE - _ZN40_INTERNAL_9c4200cc_4_k_cu_a9acbc9c_323464cuda3std3__45__cpo3endE)
_ZN40_INTERNAL_9c4200cc_4_k_cu_a9acbc9c_323464cuda3std3__45__cpo3endE:
	.zero		1
	.type		_ZN40_INTERNAL_9c4200cc_4_k_cu_a9acbc9c_323464cuda3std3__419piecewise_constructE,@object
	.size		_ZN40_INTERNAL_9c4200cc_4_k_cu_a9acbc9c_323464cuda3std3__419piecewise_constructE,(_ZN40_INTERNAL_9c4200cc_4_k_cu_a9acbc9c_323464cuda3std3__45__cpo4cendE - _ZN40_INTERNAL_9c4200cc_4_k_cu_a9acbc9c_323464cuda3std3__419piecewise_constructE)
_ZN40_INTERNAL_9c4200cc_4_k_cu_a9acbc9c_323464cuda3std3__419piecewise_constructE:
	.zero		1
	.type		_ZN40_INTERNAL_9c4200cc_4_k_cu_a9acbc9c_323464cuda3std3__45__cpo4cendE,@object
	.size		_ZN40_INTERNAL_9c4200cc_4_k_cu_a9acbc9c_323464cuda3std3__45__cpo4cendE,(_ZN40_INTERNAL_9c4200cc_4_k_cu_a9acbc9c_323464cuda3std6ranges3__45__cpo4swapE - _ZN40_INTERNAL_9c4200cc_4_k_cu_a9acbc9c_323464cuda3std3__45__cpo4cendE)
_ZN40_INTERNAL_9c4200cc_4_k_cu_a9acbc9c_323464cuda3std3__45__cpo4cendE:
	.zero		1
	.type		_ZN40_INTERNAL_9c4200cc_4_k_cu_a9acbc9c_323464cuda3std6ranges3__45__cpo4swapE,@object
	.size		_ZN40_INTERNAL_9c4200cc_4_k_cu_a9acbc9c_323464cuda3std6ranges3__45__cpo4swapE,(.L_11 - _ZN40_INTERNAL_9c4200cc_4_k_cu_a9acbc9c_323464cuda3std6ranges3__45__cpo4swapE)
_ZN40_INTERNAL_9c4200cc_4_k_cu_a9acbc9c_323464cuda3std6ranges3__45__cpo4swapE:
	.zero		1
.L_11:


//--------------------- .nv.constant0._ZN7cutlass13device_kernelINS_4gemm6kernel13GemmUniversalIN4cute5tupleIJiiiiEEENS1_10collective13CollectiveMmaINS1_35MainloopSm100TmaUmmaWarpSpecializedILi2ELi2ELi4ENS5_IJNS4_1CILi1EEESB_SB_EEEEENS5_IJNSA_ILi64EEENSA_ILi256EEENSA_ILi128EEEEEEaNS5_IJlSB_lEEEaSI_NS4_8TiledMMAINS4_8MMA_AtomIJNS4_15SM100_MMA_S8_SSIaaiLi64ELi256ELNS4_4UMMA5MajorE0ELSN_0ELNSM_8SaturateE0EEEEEENS4_6LayoutISC_NS5_IJNSA_ILi0EEESS_SS_EEEEENS5_IJNS4_10UnderscoreESV_SV_EEEEENS4_13SM90_TMA_LOADENS4_14ComposedLayoutINS4_7SwizzleILi3ELi4ELi3EEENS4_18smem_ptr_flag_bitsILi8EEENSR_INS5_IJNSA_ILi8EEESG_EEENS5_IJSG_SB_EEEEEEEvNS4_8identityESY_S18_vS19_EENS_8epilogue10collective18CollectiveEpilogueINS1B_23Sm100TmaWarpSpecializedILi4ELi2ELi32ELb0ELb0EEEJSH_NS5_IJNSR_ISE_SB_EES1G_EEEaSI_aSI_NS1B_6fusion15FusionCallbacksIS1F_NS1I_17LinearCombinationIaiaiLNS_15FloatRoundStyleE2EEESH_S1H_JEEENS4_5SM1004TMEM4LOAD26SM100_TMEM_LOAD_16dp32b32xESY_NSZ_INS10_ILi2ELi4ELi3EEES13_NSR_INS5_IJS14_SE_EEENS5_IJSE_SB_EEEEEEENS4_39AutoVectorizingCopyWithAssumedAlignmentILi128EEENS4_14SM90_TMA_STOREES1W_S1Y_S1Y_EEEvvEEEEvNT_6ParamsE --------------------------
	.section	.nv.constant0._ZN7cutlass13device_kernelINS_4gemm6kernel13GemmUniversalIN4cute5tupleIJiiiiEEENS1_10collective13CollectiveMmaINS1_35MainloopSm100TmaUmmaWarpSpecializedILi2ELi2ELi4ENS5_IJNS4_1CILi1EEESB_SB_EEEEENS5_IJNSA_ILi64EEENSA_ILi256EEENSA_ILi128EEEEEEaNS5_IJlSB_lEEEaSI_NS4_8TiledMMAINS4_8MMA_AtomIJNS4_15SM100_MMA_S8_SSIaaiLi64ELi256ELNS4_4UMMA5MajorE0ELSN_0ELNSM_8SaturateE0EEEEEENS4_6LayoutISC_NS5_IJNSA_ILi0EEESS_SS_EEEEENS5_IJNS4_10UnderscoreESV_SV_EEEEENS4_13SM90_TMA_LOADENS4_14ComposedLayoutINS4_7SwizzleILi3ELi4ELi3EEENS4_18smem_ptr_flag_bitsILi8EEENSR_INS5_IJNSA_ILi8EEESG_EEENS5_IJSG_SB_EEEEEEEvNS4_8identityESY_S18_vS19_EENS_8epilogue10collective18CollectiveEpilogueINS1B_23Sm100TmaWarpSpecializedILi4ELi2ELi32ELb0ELb0EEEJSH_NS5_IJNSR_ISE_SB_EES1G_EEEaSI_aSI_NS1B_6fusion15FusionCallbacksIS1F_NS1I_17LinearCombinationIaiaiLNS_15FloatRoundStyleE2EEESH_S1H_JEEENS4_5SM1004TMEM4LOAD26SM100_TMEM_LOAD_16dp32b32xESY_NSZ_INS10_ILi2ELi4ELi3EEES13_NSR_INS5_IJS14_SE_EEENS5_IJSE_SB_EEEEEEENS4_39AutoVectorizingCopyWithAssumedAlignmentILi128EEENS4_14SM90_TMA_STOREES1W_S1Y_S1Y_EEEvvEEEEvNT_6ParamsE,"a",@progbits
	.sectionflags	@""
	.align	4
.nv.constant0._ZN7cutlass13device_kernelINS_4gemm6kernel13GemmUniversalIN4cute5tupleIJiiiiEEENS1_10collective13CollectiveMmaINS1_35MainloopSm100TmaUmmaWarpSpecializedILi2ELi2ELi4ENS5_IJNS4_1CILi1EEESB_SB_EEEEENS5_IJNSA_ILi64EEENSA_ILi256EEENSA_ILi128EEEEEEaNS5_IJlSB_lEEEaSI_NS4_8TiledMMAINS4_8MMA_AtomIJNS4_15SM100_MMA_S8_SSIaaiLi64ELi256ELNS4_4UMMA5MajorE0ELSN_0ELNSM_8SaturateE0EEEEEENS4_6LayoutISC_NS5_IJNSA_ILi0EEESS_SS_EEEEENS5_IJNS4_10UnderscoreESV_SV_EEEEENS4_13SM90_TMA_LOADENS4_14ComposedLayoutINS4_7SwizzleILi3ELi4ELi3EEENS4_18smem_ptr_flag_bitsILi8EEENSR_INS5_IJNSA_ILi8EEESG_EEENS5_IJSG_SB_EEEEEEEvNS4_8identityESY_S18_vS19_EENS_8epilogue10collective18CollectiveEpilogueINS1B_23Sm100TmaWarpSpecializedILi4ELi2ELi32ELb0ELb0EEEJSH_NS5_IJNSR_ISE_SB_EES1G_EEEaSI_aSI_NS1B_6fusion15FusionCallbacksIS1F_NS1I_17LinearCombinationIaiaiLNS_15FloatRoundStyleE2EEESH_S1H_JEEENS4_5SM1004TMEM4LOAD26SM100_TMEM_LOAD_16dp32b32xESY_NSZ_INS10_ILi2ELi4ELi3EEES13_NSR_INS5_IJS14_SE_EEENS5_IJSE_SB_EEEEEEENS4_39AutoVectorizingCopyWithAssumedAlignmentILi128EEENS4_14SM90_TMA_STOREES1W_S1Y_S1Y_EEEvvEEEEvNT_6ParamsE:
	.zero		2944


//--------------------- SYMBOLS --------------------------

	.type		.nv.reservedSmem.offset0,@object
	.size		.nv.reservedSmem.offset0,0x4
	.type		.nv.reservedSmem.cap,@object
	.size		.nv.reservedSmem.cap,0x4
	.type		__assertfail,@function
